def matmul_kernel(
    a_ptr,
    b_ptr,
    c_ptr,
    M,
    N,
    K,
    stride_am,
    stride_ak,
    stride_bk,
    stride_bn,
    stride_cm,
    stride_cn,
    BLOCK_M: tl.constexpr,
    BLOCK_N: tl.constexpr,
    BLOCK_K: tl.constexpr,
    GROUP_M: tl.constexpr,
):
    pid = tl.program_id(axis=0)
    num_pid_m = tl.cdiv(M, BLOCK_M)
    num_pid_n = tl.cdiv(N, BLOCK_N)
    num_pid_in_group = GROUP_M * num_pid_n
    group_id = pid // num_pid_in_group
    first_pid_m = group_id * GROUP_M
    group_size_m = min(num_pid_m - first_pid_m, GROUP_M)
    pid_m = first_pid_m + ((pid % num_pid_in_group) % group_size_m)
    pid_n = (pid % num_pid_in_group) // group_size_m

    offs_am = (pid_m * BLOCK_M + tl.arange(0, BLOCK_M)) % M
    offs_bn = (pid_n * BLOCK_N + tl.arange(0, BLOCK_N)) % N
    offs_k = tl.arange(0, BLOCK_K)
    a_ptrs = a_ptr + offs_am[:, None] * stride_am + offs_k[None, :] * stride_ak
    b_ptrs = b_ptr + offs_k[:, None] * stride_bk + offs_bn[None, :] * stride_bn

    acc = tl.zeros((BLOCK_M, BLOCK_N), dtype=tl.float32)
    for kk in range(0, tl.cdiv(K, BLOCK_K)):
        a = tl.load(a_ptrs, mask=offs_k[None, :] < K - kk * BLOCK_K, other=0.0)
        b = tl.load(b_ptrs, mask=offs_k[:, None] < K - kk * BLOCK_K, other=0.0)
        acc = tl.dot(a, b, acc)
        a_ptrs += BLOCK_K * stride_ak
        b_ptrs += BLOCK_K * stride_bk

    c = acc.to(c_ptr.dtype.element_ty)
    offs_cm = pid_m * BLOCK_M + tl.arange(0, BLOCK_M)
    offs_cn = pid_n * BLOCK_N + tl.arange(0, BLOCK_N)
    c_ptrs = c_ptr + offs_cm[:, None] * stride_cm + offs_cn[None, :] * stride_cn
    mask = (offs_cm[:, None] < M) & (offs_cn[None, :] < N)
    tl.store(c_ptrs, c, mask=mask)

# config = {"BLOCK_K": 64, "BLOCK_M": 16, "BLOCK_N": 64, "GROUP_M": 8, "arch": "sm_80", "dtype": "bf16", "num_ctas": 1, "num_stages": 2, "num_warps": 8}
# arch = sm_80


// ===== COMPILED SASS (sm_80) =====

	.target	sm_80

	.elftype	@"ET_EXEC"


//--------------------- .note.nv.tkinfo           --------------------------
	.section	.note.nv.tkinfo,"",@"SHT_NOTE"
	.sectionflags	@"SHF_NOTE_NV_TKINFO"
	.tkinfo
        /*0018*/ 	.word	0x00000002
        /*0030*/ 	.string	""
        /*0030*/ 	.string	"ptxas"
        /*0030*/ 	.string	"Cuda compilation tools, release 13.0, V13.0.88"
        /*0030*/ 	.string	"Build cuda_13.0.r13.0/compiler.36424714_0"
        /*0030*/ 	.string	"-v  -suppress-debug-info  -lineinfo  -arch sm_80 "



//--------------------- .note.nv.cuinfo           --------------------------
	.section	.note.nv.cuinfo,"",@"SHT_NOTE"
	.sectionflags	@"SHF_NOTE_NV_CUINFO"
        /*0018*/ 	.short	0x0002
        /*001a*/ 	.short	0x0050
        /*001c*/ 	.short	0x0082
	.zero		2


//--------------------- .nv.info                  --------------------------
	.section	.nv.info,"",@"SHT_CUDA_INFO"
	.align	4


	//----- nvinfo : EIATTR_REGCOUNT
	.align		4
        /*0000*/ 	.byte	0x04, 0x2f
        /*0002*/ 	.short	(.L_1 - .L_0)
	.align		4
.L_0:
        /*0004*/ 	.word	index@(matmul_kernel)
        /*0008*/ 	.word	0x00000076


	//----- nvinfo : EIATTR_FRAME_SIZE
	.align		4
.L_1:
        /*000c*/ 	.byte	0x04, 0x11
        /*000e*/ 	.short	(.L_3 - .L_2)
	.align		4
.L_2:
        /*0010*/ 	.word	index@(matmul_kernel)
        /*0014*/ 	.word	0x00000000


	//----- nvinfo : EIATTR_MIN_STACK_SIZE
	.align		4
.L_3:
        /*0018*/ 	.byte	0x04, 0x12
        /*001a*/ 	.short	(.L_5 - .L_4)
	.align		4
.L_4:
        /*001c*/ 	.word	index@(matmul_kernel)
        /*0020*/ 	.word	0x00000000
.L_5:


//--------------------- .nv.info.matmul_kernel    --------------------------
	.section	.nv.info.matmul_kernel,"",@"SHT_CUDA_INFO"
	.sectionflags	@""
	.align	4


	//----- nvinfo : EIATTR_CUDA_API_VERSION
	.align		4
        /*0000*/ 	.byte	0x04, 0x37
        /*0002*/ 	.short	(.L_7 - .L_6)
.L_6:
        /*0004*/ 	.word	0x00000082


	//----- nvinfo : EIATTR_SW2861232_WAR
	.align		4
.L_7:
        /*0008*/ 	.byte	0x01, 0x35
	.zero		2


	//----- nvinfo : EIATTR_PARAM_CBANK
	.align		4
        /*000c*/ 	.byte	0x04, 0x0a
        /*000e*/ 	.short	(.L_9 - .L_8)
	.align		4
.L_8:
        /*0010*/ 	.word	index@(.nv.constant0.matmul_kernel)
        /*0014*/ 	.short	0x0160
        /*0016*/ 	.short	0x0050


	//----- nvinfo : EIATTR_CBANK_PARAM_SIZE
	.align		4
.L_9:
        /*0018*/ 	.byte	0x03, 0x19
        /*001a*/ 	.short	0x0050


	//----- nvinfo : EIATTR_KPARAM_INFO
	.align		4
        /*001c*/ 	.byte	0x04, 0x17
        /*001e*/ 	.short	(.L_11 - .L_10)
.L_10:
        /*0020*/ 	.word	0x00000000
        /*0024*/ 	.short	0x000d
        /*0026*/ 	.short	0x0048
        /*0028*/ 	.byte	0x00, 0xf4, 0x21, 0x00


	//----- nvinfo : EIATTR_KPARAM_INFO
	.align		4
.L_11:
        /*002c*/ 	.byte	0x04, 0x17
        /*002e*/ 	.short	(.L_13 - .L_12)
.L_12:
        /*0030*/ 	.word	0x00000000
        /*0034*/ 	.short	0x000c
        /*0036*/ 	.short	0x0040
        /*0038*/ 	.byte	0x00, 0xf4, 0x21, 0x00


	//----- nvinfo : EIATTR_KPARAM_INFO
	.align		4
.L_13:
        /*003c*/ 	.byte	0x04, 0x17
        /*003e*/ 	.short	(.L_15 - .L_14)
.L_14:
        /*0040*/ 	.word	0x00000000
        /*0044*/ 	.short	0x000b
        /*0046*/ 	.short	0x0038
        /*0048*/ 	.byte	0x00, 0xf0, 0x11, 0x00


	//----- nvinfo : EIATTR_KPARAM_INFO
	.align		4
.L_15:
        /*004c*/ 	.byte	0x04, 0x17
        /*004e*/ 	.short	(.L_17 - .L_16)
.L_16:
        /*0050*/ 	.word	0x00000000
        /*0054*/ 	.short	0x000a
        /*0056*/ 	.short	0x0034
        /*0058*/ 	.byte	0x00, 0xf0, 0x11, 0x00


	//----- nvinfo : EIATTR_KPARAM_INFO
	.align		4
.L_17:
        /*005c*/ 	.byte	0x04, 0x17
        /*005e*/ 	.short	(.L_19 - .L_18)
.L_18:
        /*0060*/ 	.word	0x00000000
        /*0064*/ 	.short	0x0009
        /*0066*/ 	.short	0x0030
        /*0068*/ 	.byte	0x00, 0xf0, 0x11, 0x00


	//----- nvinfo : EIATTR_KPARAM_INFO
	.align		4
.L_19:
        /*006c*/ 	.byte	0x04, 0x17
        /*006e*/ 	.short	(.L_21 - .L_20)
.L_20:
        /*0070*/ 	.word	0x00000000
        /*0074*/ 	.short	0x0008
        /*0076*/ 	.short	0x002c
        /*0078*/ 	.byte	0x00, 0xf0, 0x11, 0x00


	//----- nvinfo : EIATTR_KPARAM_INFO
	.align		4
.L_21:
        /*007c*/ 	.byte	0x04, 0x17
        /*007e*/ 	.short	(.L_23 - .L_22)
.L_22:
        /*0080*/ 	.word	0x00000000
        /*0084*/ 	.short	0x0007
        /*0086*/ 	.short	0x0028
        /*0088*/ 	.byte	0x00, 0xf0, 0x11, 0x00


	//----- nvinfo : EIATTR_KPARAM_INFO
	.align		4
.L_23:
        /*008c*/ 	.byte	0x04, 0x17
        /*008e*/ 	.short	(.L_25 - .L_24)
.L_24:
        /*0090*/ 	.word	0x00000000
        /*0094*/ 	.short	0x0006
        /*0096*/ 	.short	0x0024
        /*0098*/ 	.byte	0x00, 0xf0, 0x11, 0x00


	//----- nvinfo : EIATTR_KPARAM_INFO
	.align		4
.L_25:
        /*009c*/ 	.byte	0x04, 0x17
        /*009e*/ 	.short	(.L_27 - .L_26)
.L_26:
        /*00a0*/ 	.word	0x00000000
        /*00a4*/ 	.short	0x0005
        /*00a6*/ 	.short	0x0020
        /*00a8*/ 	.byte	0x00, 0xf0, 0x11, 0x00


	//----- nvinfo : EIATTR_KPARAM_INFO
	.align		4
.L_27:
        /*00ac*/ 	.byte	0x04, 0x17
        /*00ae*/ 	.short	(.L_29 - .L_28)
.L_28:
        /*00b0*/ 	.word	0x00000000
        /*00b4*/ 	.short	0x0004
        /*00b6*/ 	.short	0x001c
        /*00b8*/ 	.byte	0x00, 0xf0, 0x11, 0x00


	//----- nvinfo : EIATTR_KPARAM_INFO
	.align		4
.L_29:
        /*00bc*/ 	.byte	0x04, 0x17
        /*00be*/ 	.short	(.L_31 - .L_30)
.L_30:
        /*00c0*/ 	.word	0x00000000
        /*00c4*/ 	.short	0x0003
        /*00c6*/ 	.short	0x0018
        /*00c8*/ 	.byte	0x00, 0xf0, 0x11, 0x00


	//----- nvinfo : EIATTR_KPARAM_INFO
	.align		4
.L_31:
        /*00cc*/ 	.byte	0x04, 0x17
        /*00ce*/ 	.short	(.L_33 - .L_32)
.L_32:
        /*00d0*/ 	.word	0x00000000
        /*00d4*/ 	.short	0x0002
        /*00d6*/ 	.short	0x0010
        /*00d8*/ 	.byte	0x00, 0xf4, 0x21, 0x00


	//----- nvinfo : EIATTR_KPARAM_INFO
	.align		4
.L_33:
        /*00dc*/ 	.byte	0x04, 0x17
        /*00de*/ 	.short	(.L_35 - .L_34)
.L_34:
        /*00e0*/ 	.word	0x00000000
        /*00e4*/ 	.short	0x0001
        /*00e6*/ 	.short	0x0008
        /*00e8*/ 	.byte	0x00, 0xf4, 0x21, 0x00


	//----- nvinfo : EIATTR_KPARAM_INFO
	.align		4
.L_35:
        /*00ec*/ 	.byte	0x04, 0x17
        /*00ee*/ 	.short	(.L_37 - .L_36)
.L_36:
        /*00f0*/ 	.word	0x00000000
        /*00f4*/ 	.short	0x0000
        /*00f6*/ 	.short	0x0000
        /*00f8*/ 	.byte	0x00, 0xf4, 0x21, 0x00


	//----- nvinfo : EIATTR_MAXREG_COUNT
	.align		4
.L_37:
        /*00fc*/ 	.byte	0x03, 0x1b
        /*00fe*/ 	.short	0x00ff


	//----- nvinfo : EIATTR_NUM_BARRIERS
	.align		4
        /*0100*/ 	.byte	0x02, 0x4c
        /*0102*/ 	.byte	0x01
	.zero		1


	//----- nvinfo : EIATTR_MERCURY_ISA_VERSION
	.align		4
        /*0104*/ 	.byte	0x03, 0x5f
        /*0106*/ 	.short	0x0000


	//----- nvinfo : EIATTR_EXIT_INSTR_OFFSETS
	.align		4
        /*0108*/ 	.byte	0x04, 0x1c
        /*010a*/ 	.short	(.L_39 - .L_38)


	//   ....[0]....
.L_38:
        /*010c*/ 	.word	0x00002570


	//   ....[1]....
        /*0110*/ 	.word	0x000025a0


	//----- nvinfo : EIATTR_REQNTID
	.align		4
.L_39:
        /*0114*/ 	.byte	0x04, 0x10
        /*0116*/ 	.short	(.L_41 - .L_40)
.L_40:
        /*0118*/ 	.word	0x00000100
        /*011c*/ 	.word	0x00000001
        /*0120*/ 	.word	0x00000001
.L_41:


//--------------------- .nv.callgraph             --------------------------
	.section	.nv.callgraph,"",@"SHT_CUDA_CALLGRAPH"
	.align	4
	.sectionentsize	8
	.align		4
        /*0000*/ 	.word	0x00000000
	.align		4
        /*0004*/ 	.word	0xffffffff
	.align		4
        /*0008*/ 	.word	0x00000000
	.align		4
        /*000c*/ 	.word	0xfffffffe
	.align		4
        /*0010*/ 	.word	0x00000000
	.align		4
        /*0014*/ 	.word	0xfffffffd
	.align		4
        /*0018*/ 	.word	0x00000000
	.align		4
        /*001c*/ 	.word	0xfffffffc


//--------------------- .nv.rel.action            --------------------------
	.section	.nv.rel.action,"",@"SHT_CUDA_RELOCINFO"
	.align	8
	.sectionentsize	8
        /*0000*/ 	.byte	0x73, 0x00, 0x00, 0x00, 0x00, 0x00, 0x00, 0x00, 0x00, 0x00, 0x00, 0x11, 0x25, 0x00, 0x05, 0x36


//--------------------- .nv.constant0.matmul_kernel --------------------------
	.section	.nv.constant0.matmul_kernel,"a",@progbits
	.sectionflags	@""
	.align	4
.nv.constant0.matmul_kernel:
	.zero		432


//--------------------- .text.matmul_kernel       --------------------------
	.section	.text.matmul_kernel,"ax",@progbits
	.sectioninfo	@"SHI_REGISTERS=118"
	.align	128
        .global         matmul_kernel
        .type           matmul_kernel,@function
        .size           matmul_kernel,(.L_x_3 - matmul_kernel)
        .other          matmul_kernel,@"STO_CUDA_ENTRY STV_DEFAULT"
matmul_kernel:
.text.matmul_kernel:
[----:B------:R-:W-:Y:S02]  /*0000*/  IMAD.MOV.U32 R1, RZ, RZ, c[0x0][0x28] ;  /* 0x00000a00ff017624 */ /* 0x000fe400078e00ff */
[----:B------:R-:W-:Y:S01]  /*0010*/  IMAD.MOV.U32 R0, RZ, RZ, c[0x0][0x17c] ;  /* 0x00005f00ff007624 */ /* 0x000fe200078e00ff */
[----:B------:R-:W0:Y:S01]  /*0020*/  S2R R5, SR_CTAID.X ;  /* 0x0000000000057919 */ /* 0x000e220000002500 */
[----:B------:R-:W-:Y:S01]  /*0030*/  IMAD.MOV.U32 R74, RZ, RZ, c[0x0][0x180] ;  /* 0x00006000ff4a7624 */ /* 0x000fe200078e00ff */
[----:B------:R-:W-:Y:S02]  /*0040*/  ULDC.64 UR6, c[0x0][0x118] ;  /* 0x0000460000067ab9 */ /* 0x000fe40000000a00 */
[----:B------:R-:W-:Y:S02]  /*0050*/  IADD3 R0, R0, 0x3f, RZ ;  /* 0x0000003f00007810 */ /* 0x000fe40007ffe0ff */
[----:B------:R-:W-:Y:S02]  /*0060*/  IADD3 R74, R74, 0x3f, RZ ;  /* 0x0000003f4a4a7810 */ /* 0x000fe40007ffe0ff */
[----:B------:R-:W-:-:S04]  /*0070*/  SHF.R.S32.HI R3, RZ, 0x1f, R0 ;  /* 0x0000001fff037819 */ /* 0x000fc80000011400 */
[----:B------:R-:W-:-:S04]  /*0080*/  LEA.HI R3, R3, R0, RZ, 0x6 ;  /* 0x0000000003037211 */ /* 0x000fc800078f30ff */
[----:B------:R-:W-:-:S05]  /*0090*/  SHF.R.S32.HI R3, RZ, 0x6, R3 ;  /* 0x00000006ff037819 */ /* 0x000fca0000011403 */
[----:B------:R-:W-:Y:S01]  /*00a0*/  IMAD.SHL.U32 R4, R3, 0x8, RZ ;  /* 0x0000000803047824 */ /* 0x000fe200078e00ff */
[----:B0-----:R-:W-:-:S04]  /*00b0*/  IABS R8, R5 ;  /* 0x0000000500087213 */ /* 0x001fc80000000000 */
[-C--:B------:R-:W-:Y:S02]  /*00c0*/  IABS R7, R4.reuse ;  /* 0x0000000400077213 */ /* 0x080fe40000000000 */
[----:B------:R-:W-:Y:S02]  /*00d0*/  IABS R10, R4 ;  /* 0x00000004000a7213 */ /* 0x000fe40000000000 */
[----:B------:R-:W0:Y:S08]  /*00e0*/  I2F.RP R0, R7 ;  /* 0x0000000700007306 */ /* 0x000e300000209400 */
[----:B0-----:R-:W0:Y:S02]  /*00f0*/  MUFU.RCP R0, R0 ;  /* 0x0000000000007308 */ /* 0x001e240000001000 */
[----:B0-----:R-:W-:Y:S01]  /*0100*/  IADD3 R2, R0, 0xffffffe, RZ ;  /* 0x0ffffffe00027810 */ /* 0x001fe20007ffe0ff */
[----:B------:R-:W-:-:S05]  /*0110*/  IMAD.MOV R0, RZ, RZ, -R10 ;  /* 0x000000ffff007224 */ /* 0x000fca00078e0a0a */
[----:B------:R0:W1:Y:S02]  /*0120*/  F2I.FTZ.U32.TRUNC.NTZ R3, R2 ;  /* 0x0000000200037305 */ /* 0x000064000021f000 */
[----:B0-----:R-:W-:Y:S02]  /*0130*/  IMAD.MOV.U32 R2, RZ, RZ, RZ ;  /* 0x000000ffff027224 */ /* 0x001fe400078e00ff */
[----:B-1----:R-:W-:-:S04]  /*0140*/  IMAD.MOV R6, RZ, RZ, -R3 ;  /* 0x000000ffff067224 */ /* 0x002fc800078e0a03 */
[----:B------:R-:W-:Y:S02]  /*0150*/  IMAD R9, R6, R7, RZ ;  /* 0x0000000706097224 */ /* 0x000fe400078e02ff */
[----:B------:R-:W-:Y:S02]  /*0160*/  IMAD.MOV.U32 R6, RZ, RZ, R8 ;  /* 0x000000ffff067224 */ /* 0x000fe400078e0008 */
[----:B------:R-:W-:-:S06]  /*0170*/  IMAD.HI.U32 R3, R3, R9, R2 ;  /* 0x0000000903037227 */ /* 0x000fcc00078e0002 */
[----:B------:R-:W-:-:S04]  /*0180*/  IMAD.HI.U32 R3, R3, R6, RZ ;  /* 0x0000000603037227 */ /* 0x000fc800078e00ff */
[----:B------:R-:W-:-:S05]  /*0190*/  IMAD R0, R3, R0, R6 ;  /* 0x0000000003007224 */ /* 0x000fca00078e0206 */
[----:B------:R-:W-:-:S13]  /*01a0*/  ISETP.GT.U32.AND P1, PT, R7, R0, PT ;  /* 0x000000000700720c */ /* 0x000fda0003f24070 */
[----:B------:R-:W-:Y:S01]  /*01b0*/  @!P1 IMAD.IADD R0, R0, 0x1, -R7 ;  /* 0x0000000100009824 */ /* 0x000fe200078e0a07 */
[----:B------:R-:W-:Y:S02]  /*01c0*/  @!P1 IADD3 R3, R3, 0x1, RZ ;  /* 0x0000000103039810 */ /* 0x000fe40007ffe0ff */
[----:B------:R-:W-:Y:S02]  /*01d0*/  ISETP.NE.AND P1, PT, R4, RZ, PT ;  /* 0x000000ff0400720c */ /* 0x000fe40003f25270 */
[----:B------:R-:W-:Y:S02]  /*01e0*/  ISETP.GE.U32.AND P0, PT, R0, R7, PT ;  /* 0x000000070000720c */ /* 0x000fe40003f06070 */
[----:B------:R-:W-:-:S04]  /*01f0*/  LOP3.LUT R0, R5, R4, RZ, 0x3c, !PT ;  /* 0x0000000405007212 */ /* 0x000fc800078e3cff */
[----:B------:R-:W-:Y:S01]  /*0200*/  ISETP.GE.AND P2, PT, R0, RZ, PT ;  /* 0x000000ff0000720c */ /* 0x000fe20003f46270 */
[----:B------:R-:W-:-:S05]  /*0210*/  IMAD.MOV.U32 R0, RZ, RZ, c[0x0][0x178] ;  /* 0x00005e00ff007624 */ /* 0x000fca00078e00ff */
[----:B------:R-:W-:Y:S02]  /*0220*/  IADD3 R0, R0, 0xf, RZ ;  /* 0x0000000f00007810 */ /* 0x000fe40007ffe0ff */
[----:B------:R-:W-:-:S05]  /*0230*/  @P0 IADD3 R3, R3, 0x1, RZ ;  /* 0x0000000103030810 */ /* 0x000fca0007ffe0ff */
[----:B------:R-:W-:Y:S01]  /*0240*/  IMAD.MOV.U32 R2, RZ, RZ, R3 ;  /* 0x000000ffff027224 */ /* 0x000fe200078e0003 */
[----:B------:R-:W-:-:S03]  /*0250*/  SHF.R.S32.HI R3, RZ, 0x1f, R0 ;  /* 0x0000001fff037819 */ /* 0x000fc60000011400 */
[----:B------:R-:W-:Y:S01]  /*0260*/  @!P2 IMAD.MOV R2, RZ, RZ, -R2 ;  /* 0x000000ffff02a224 */ /* 0x000fe200078e0a02 */
[----:B------:R-:W-:Y:S02]  /*0270*/  @!P1 LOP3.LUT R2, RZ, R4, RZ, 0x33, !PT ;  /* 0x00000004ff029212 */ /* 0x000fe400078e33ff */
[----:B------:R-:W-:-:S03]  /*0280*/  LEA.HI R3, R3, R0, RZ, 0x4 ;  /* 0x0000000003037211 */ /* 0x000fc600078f20ff */
[----:B------:R-:W-:Y:S02]  /*0290*/  IMAD.SHL.U32 R6, R2, 0x8, RZ ;  /* 0x0000000802067824 */ /* 0x000fe400078e00ff */
[----:B------:R-:W-:-:S03]  /*02a0*/  IMAD.MOV R2, RZ, RZ, -R2 ;  /* 0x000000ffff027224 */ /* 0x000fc600078e0a02 */
[----:B------:R-:W-:Y:S01]  /*02b0*/  LEA.HI.SX32 R3, R3, -R6, 0x1c ;  /* 0x8000000603037211 */ /* 0x000fe200078fe2ff */
[----:B------:R-:W-:-:S03]  /*02c0*/  IMAD R11, R4, R2, R5 ;  /* 0x00000002040b7224 */ /* 0x000fc600078e0205 */
[----:B------:R-:W-:-:S04]  /*02d0*/  IMNMX R8, R3, 0x8, PT ;  /* 0x0000000803087817 */ /* 0x000fc80003800200 */
[-C--:B------:R-:W-:Y:S02]  /*02e0*/  IABS R7, R8.reuse ;  /* 0x0000000800077213 */ /* 0x080fe40000000000 */
[----:B------:R-:W-:Y:S02]  /*02f0*/  IABS R4, R8 ;  /* 0x0000000800047213 */ /* 0x000fe40000000000 */
[----:B------:R-:W0:Y:S08]  /*0300*/  I2F.RP R0, R7 ;  /* 0x0000000700007306 */ /* 0x000e300000209400 */
[----:B0-----:R-:W0:Y:S02]  /*0310*/  MUFU.RCP R0, R0 ;  /* 0x0000000000007308 */ /* 0x001e240000001000 */
[----:B0-----:R-:W-:Y:S01]  /*0320*/  IADD3 R3, R0, 0xffffffe, RZ ;  /* 0x0ffffffe00037810 */ /* 0x001fe20007ffe0ff */
[----:B------:R-:W-:-:S05]  /*0330*/  IMAD.MOV R0, RZ, RZ, -R4 ;  /* 0x000000ffff007224 */ /* 0x000fca00078e0a04 */
[----:B------:R-:W0:Y:S02]  /*0340*/  F2I.FTZ.U32.TRUNC.NTZ R3, R3 ;  /* 0x0000000300037305 */ /* 0x000e24000021f000 */
[----:B0-----:R-:W-:-:S04]  /*0350*/  IMAD.MOV R9, RZ, RZ, -R3 ;  /* 0x000000ffff097224 */ /* 0x001fc800078e0a03 */
[----:B------:R-:W-:Y:S01]  /*0360*/  IMAD.MOV.U32 R2, RZ, RZ, R9 ;  /* 0x000000ffff027224 */ /* 0x000fe200078e0009 */
[----:B------:R-:W-:-:S03]  /*0370*/  IABS R9, R11 ;  /* 0x0000000b00097213 */ /* 0x000fc60000000000 */
[----:B------:R-:W-:Y:S02]  /*0380*/  IMAD R5, R2, R7, RZ ;  /* 0x0000000702057224 */ /* 0x000fe400078e02ff */
[----:B------:R-:W-:-:S04]  /*0390*/  IMAD.MOV.U32 R2, RZ, RZ, RZ ;  /* 0x000000ffff027224 */ /* 0x000fc800078e00ff */
        /* <DEDUP_REMOVED lines=9> */
[----:B------:R-:W-:Y:S02]  /*0430*/  ISETP.GE.AND P2, PT, R0, RZ, PT ;  /* 0x000000ff0000720c */ /* 0x000fe40003f46270 */
[----:B------:R-:W0:Y:S05]  /*0440*/  S2R R0, SR_TID.X ;  /* 0x0000000000007919 */ /* 0x000e2a0000002100 */
[----:B------:R-:W-:Y:S02]  /*0450*/  @P0 IADD3 R2, R2, 0x1, RZ ;  /* 0x0000000102020810 */ /* 0x000fe40007ffe0ff */
[----:B------:R-:W-:-:S04]  /*0460*/  ISETP.GT.AND P0, PT, R74, 0x3f, PT ;  /* 0x0000003f4a00780c */ /* 0x000fc80003f04270 */
[----:B------:R-:W-:Y:S01]  /*0470*/  @!P2 IMAD.MOV R2, RZ, RZ, -R2 ;  /* 0x000000ffff02a224 */ /* 0x000fe200078e0a02 */
[----:B------:R-:W-:-:S05]  /*0480*/  @!P1 LOP3.LUT R2, RZ, R8, RZ, 0x33, !PT ;  /* 0x00000008ff029212 */ /* 0x000fca00078e33ff */
[----:B------:R-:W-:Y:S02]  /*0490*/  IMAD.MOV R3, RZ, RZ, -R2 ;  /* 0x000000ffff037224 */ /* 0x000fe400078e0a02 */
[----:B------:R-:W-:Y:S01]  /*04a0*/  IMAD.SHL.U32 R63, R2, 0x40, RZ ;  /* 0x00000040023f7824 */ /* 0x000fe200078e00ff */
[----:B------:R-:W-:Y:S01]  /*04b0*/  @!P0 PRMT R20, RZ, 0x7610, R20 ;  /* 0x00007610ff148816 */ /* 0x000fe20000000014 */
[----:B------:R-:W-:Y:S01]  /*04c0*/  IMAD R3, R8, R3, R11 ;  /* 0x0000000308037224 */ /* 0x000fe200078e020b */
[----:B------:R-:W-:Y:S02]  /*04d0*/  @!P0 PRMT R22, RZ, 0x7610, R22 ;  /* 0x00007610ff168816 */ /* 0x000fe40000000016 */
[C---:B0-----:R-:W-:Y:S01]  /*04e0*/  LOP3.LUT R56, R0.reuse, 0xf, RZ, 0xc0, !PT ;  /* 0x0000000f00387812 */ /* 0x041fe200078ec0ff */
[----:B------:R-:W-:Y:S01]  /*04f0*/  @!P0 IMAD.SHL.U32 R61, R0, 0x20, RZ ;  /* 0x00000020003d8824 */ /* 0x000fe200078e00ff */
[----:B------:R-:W-:Y:S01]  /*0500*/  SHF.R.U32.HI R58, RZ, 0x4, R0 ;  /* 0x00000004ff3a7819 */ /* 0x000fe20000011600 */
[----:B------:R-:W-:Y:S01]  /*0510*/  IMAD.IADD R3, R6, 0x1, R3 ;  /* 0x0000000106037824 */ /* 0x000fe200078e0203 */
[C---:B------:R-:W-:Y:S01]  /*0520*/  LEA.HI R57, R0.reuse, 0x30, RZ, 0x1c ;  /* 0x0000003000397811 */ /* 0x040fe200078fe0ff */
[----:B------:R-:W-:Y:S01]  /*0530*/  @!P0 IMAD.SHL.U32 R59, R0, 0x2, RZ ;  /* 0x00000002003b8824 */ /* 0x000fe200078e00ff */
[----:B------:R-:W-:Y:S01]  /*0540*/  SGXT.U32 R58, R58, 0x4 ;  /* 0x000000043a3a781a */ /* 0x000fe20000000000 */
[----:B------:R-:W-:Y:S01]  /*0550*/  IMAD R56, R3, 0x10, R56 ;  /* 0x0000001003387824 */ /* 0x000fe200078e0238 */
[----:B------:R-:W-:-:S02]  /*0560*/  @!P0 PRMT R20, R20, 0x5410, RZ ;  /* 0x0000541014148816 */ /* 0x000fc400000000ff */
[----:B------:R-:W-:Y:S02]  /*0570*/  @!P0 PRMT R22, R22, 0x5410, RZ ;  /* 0x0000541016168816 */ /* 0x000fe400000000ff */
[----:B------:R-:W-:Y:S01]  /*0580*/  @!P0 LOP3.LUT R61, R61, 0x60, RZ, 0xc0, !PT ;  /* 0x000000603d3d8812 */ /* 0x000fe200078ec0ff */
[----:B------:R-:W-:Y:S05]  /*0590*/  @!P0 BRA `(.L_x_0) ;  /* 0x00001ca000008947 */ /* 0x000fea0003800000 */
[----:B------:R-:W-:Y:S01]  /*05a0*/  IABS R2, c[0x0][0x17c] ;  /* 0x00005f0000027a13 */ /* 0x000fe20000000000 */
[----:B------:R-:W-:Y:S01]  /*05b0*/  IMAD.SHL.U32 R59, R0, 0x2, RZ ;  /* 0x00000002003b7824 */ /* 0x000fe200078e00ff */
[----:B------:R-:W-:Y:S01]  /*05c0*/  SHF.R.U32.HI R4, RZ, 0x6, R0 ;  /* 0x00000006ff047819 */ /* 0x000fe20000011600 */
[----:B------:R-:W-:Y:S01]  /*05d0*/  IMAD R73, R57, c[0x0][0x188], RZ ;  /* 0x0000620039497a24 */ /* 0x000fe200078e02ff */
[----:B------:R-:W0:Y:S01]  /*05e0*/  I2F.RP R7, R2 ;  /* 0x0000000200077306 */ /* 0x000e220000209400 */
[----:B------:R-:W-:Y:S01]  /*05f0*/  IABS R39, c[0x0][0x178] ;  /* 0x00005e0000277a13 */ /* 0x000fe20000000000 */
[----:B------:R-:W-:Y:S01]  /*0600*/  IMAD R75, R58, c[0x0][0x188], RZ ;  /* 0x000062003a4b7a24 */ /* 0x000fe200078e02ff */
[----:B------:R-:W-:Y:S01]  /*0610*/  SGXT.U32 R4, R4, 0x2 ;  /* 0x000000020404781a */ /* 0x000fe20000000000 */
[----:B------:R-:W-:Y:S01]  /*0620*/  IMAD.MOV.U32 R65, RZ, RZ, c[0x0][0x18c] ;  /* 0x00006300ff417624 */ /* 0x000fe200078e00ff */
[C---:B------:R-:W-:Y:S01]  /*0630*/  LOP3.LUT R76, R58.reuse, 0x20, RZ, 0xfc, !PT ;  /* 0x000000203a4c7812 */ /* 0x040fe200078efcff */
[----:B------:R-:W-:Y:S01]  /*0640*/  IMAD.MOV.U32 R64, RZ, RZ, c[0x0][0x188] ;  /* 0x00006200ff407624 */ /* 0x000fe200078e00ff */
[----:B------:R-:W-:Y:S01]  /*0650*/  LOP3.LUT R3, R63, R4, RZ, 0xfc, !PT ;  /* 0x000000043f037212 */ /* 0x000fe200078efcff */
[----:B------:R-:W-:Y:S01]  /*0660*/  IMAD.MOV.U32 R4, RZ, RZ, RZ ;  /* 0x000000ffff047224 */ /* 0x000fe200078e00ff */
[----:B------:R-:W-:Y:S01]  /*0670*/  LOP3.LUT R78, R58, 0x10, RZ, 0xfc, !PT ;  /* 0x000000103a4e7812 */ /* 0x000fe200078efcff */
[----:B------:R-:W-:Y:S01]  /*0680*/  IMAD R81, R76, c[0x0][0x188], RZ ;  /* 0x000062004c517a24 */ /* 0x000fe200078e02ff */
[----:B------:R-:W-:Y:S01]  /*0690*/  LOP3.LUT R6, R3, 0x3c, RZ, 0xfc, !PT ;  /* 0x0000003c03067812 */ /* 0x000fe200078efcff */
[----:B------:R-:W-:Y:S01]  /*06a0*/  IMAD.SHL.U32 R65, R65, 0x40, RZ ;  /* 0x0000004041417824 */ /* 0x000fe200078e00ff */
[C---:B------:R-:W-:Y:S01]  /*06b0*/  LOP3.LUT R8, R3.reuse, 0x38, RZ, 0xfc, !PT ;  /* 0x0000003803087812 */ /* 0x040fe200078efcff */
[----:B------:R-:W-:Y:S01]  /*06c0*/  IMAD R83, R78, c[0x0][0x188], RZ ;  /* 0x000062004e537a24 */ /* 0x000fe200078e02ff */
[----:B------:R-:W-:Y:S01]  /*06d0*/  IABS R11, R6 ;  /* 0x00000006000b7213 */ /* 0x000fe20000000000 */
[----:B0-----:R-:W0:Y:S01]  /*06e0*/  MUFU.RCP R7, R7 ;  /* 0x0000000700077308 */ /* 0x001e220000001000 */
[----:B------:R-:W-:Y:S01]  /*06f0*/  LOP3.LUT R10, R3, 0x34, RZ, 0xfc, !PT ;  /* 0x00000034030a7812 */ /* 0x000fe200078efcff */
[----:B------:R-:W-:Y:S01]  /*0700*/  IMAD.SHL.U32 R64, R64, 0x40, RZ ;  /* 0x0000004040407824 */ /* 0x000fe200078e00ff */
[----:B------:R-:W-:Y:S01]  /*0710*/  IABS R13, R8 ;  /* 0x00000008000d7213 */ /* 0x000fe20000000000 */
[----:B------:R-:W-:Y:S01]  /*0720*/  ULDC UR4, c[0x0][0x180] ;  /* 0x0000600000047ab9 */ /* 0x000fe20000000800 */
[----:B------:R-:W-:-:S02]  /*0730*/  IABS R15, R10 ;  /* 0x0000000a000f7213 */ /* 0x000fc40000000000 */
[----:B------:R-:W-:Y:S02]  /*0740*/  ISETP.GE.AND P6, PT, R8, RZ, PT ;  /* 0x000000ff0800720c */ /* 0x000fe40003fc6270 */
[C---:B------:R-:W-:Y:S02]  /*0750*/  LOP3.LUT R8, R3.reuse, 0x2c, RZ, 0xfc, !PT ;  /* 0x0000002c03087812 */ /* 0x040fe400078efcff */
[----:B------:R-:W-:Y:S02]  /*0760*/  ISETP.GE.AND P0, PT, R6, RZ, PT ;  /* 0x000000ff0600720c */ /* 0x000fe40003f06270 */
[----:B------:R-:W-:Y:S02]  /*0770*/  ISETP.GE.AND P1, PT, R10, RZ, PT ;  /* 0x000000ff0a00720c */ /* 0x000fe40003f26270 */
[----:B------:R-:W-:Y:S02]  /*0780*/  LOP3.LUT R10, R3, 0x28, RZ, 0xfc, !PT ;  /* 0x00000028030a7812 */ /* 0x000fe400078efcff */
[----:B0-----:R-:W-:-:S02]  /*0790*/  IADD3 R5, R7, 0xffffffe, RZ ;  /* 0x0ffffffe07057810 */ /* 0x001fc40007ffe0ff */
[----:B------:R-:W-:Y:S02]  /*07a0*/  IABS R17, R10 ;  /* 0x0000000a00117213 */ /* 0x000fe40000000000 */
[C---:B------:R-:W-:Y:S02]  /*07b0*/  LOP3.LUT R18, R3.reuse, 0x14, RZ, 0xfc, !PT ;  /* 0x0000001403127812 */ /* 0x040fe400078efcff */
[----:B------:R-:W0:Y:S01]  /*07c0*/  F2I.FTZ.U32.TRUNC.NTZ R5, R5 ;  /* 0x0000000500057305 */ /* 0x000e22000021f000 */
[----:B------:R-:W-:Y:S02]  /*07d0*/  LOP3.LUT R20, R3, 0x10, RZ, 0xfc, !PT ;  /* 0x0000001003147812 */ /* 0x000fe400078efcff */
[----:B------:R-:W-:Y:S02]  /*07e0*/  IABS R27, R18 ;  /* 0x00000012001b7213 */ /* 0x000fe40000000000 */
[----:B------:R-:W-:Y:S02]  /*07f0*/  IABS R29, R20 ;  /* 0x00000014001d7213 */ /* 0x000fe40000000000 */
[----:B------:R-:W-:-:S02]  /*0800*/  IABS R35, R3 ;  /* 0x0000000300237213 */ /* 0x000fc40000000000 */
[C---:B------:R-:W-:Y:S02]  /*0810*/  LOP3.LUT R60, R0.reuse, 0x7, RZ, 0xc0, !PT ;  /* 0x00000007003c7812 */ /* 0x040fe400078ec0ff */
[----:B------:R-:W-:Y:S01]  /*0820*/  LOP3.LUT R80, R0, 0x3f, RZ, 0xc0, !PT ;  /* 0x0000003f00507812 */ /* 0x000fe200078ec0ff */
[----:B0-----:R-:W-:-:S04]  /*0830*/  IMAD.MOV R9, RZ, RZ, -R5 ;  /* 0x000000ffff097224 */ /* 0x001fc800078e0a05 */
[----:B------:R-:W-:Y:S02]  /*0840*/  IMAD R71, R80, c[0x0][0x18c], RZ ;  /* 0x0000630050477a24 */ /* 0x000fe400078e02ff */
[----:B------:R-:W-:-:S04]  /*0850*/  IMAD R9, R9, R2, RZ ;  /* 0x0000000209097224 */ /* 0x000fc800078e02ff */
[----:B------:R-:W-:-:S06]  /*0860*/  IMAD.HI.U32 R4, R5, R9, R4 ;  /* 0x0000000905047227 */ /* 0x000fcc00078e0004 */
[----:B------:R-:W-:-:S04]  /*0870*/  IMAD.HI.U32 R5, R4, R11, RZ ;  /* 0x0000000b04057227 */ /* 0x000fc800078e00ff */
[----:B------:R-:W-:-:S04]  /*0880*/  IMAD.HI.U32 R7, R4, R13, RZ ;  /* 0x0000000d04077227 */ /* 0x000fc800078e00ff */
[----:B------:R-:W-:Y:S02]  /*0890*/  IMAD.MOV R5, RZ, RZ, -R5 ;  /* 0x000000ffff057224 */ /* 0x000fe400078e0a05 */
[----:B------:R-:W-:-:S04]  /*08a0*/  IMAD.HI.U32 R9, R4, R15, RZ ;  /* 0x0000000f04097227 */ /* 0x000fc800078e00ff */
[----:B------:R-:W-:Y:S02]  /*08b0*/  IMAD.MOV R12, RZ, RZ, -R7 ;  /* 0x000000ffff0c7224 */ /* 0x000fe400078e0a07 */
[C---:B------:R-:W-:Y:S01]  /*08c0*/  IMAD R7, R2.reuse, R5, R11 ;  /* 0x0000000502077224 */ /* 0x040fe200078e020b */
[----:B------:R-:W-:Y:S01]  /*08d0*/  SHF.R.S32.HI R5, RZ, 0x1f, R74 ;  /* 0x0000001fff057819 */ /* 0x000fe2000001144a */
[----:B------:R-:W-:Y:S02]  /*08e0*/  IMAD.MOV R14, RZ, RZ, -R9 ;  /* 0x000000ffff0e7224 */ /* 0x000fe400078e0a09 */
[C---:B------:R-:W-:Y:S01]  /*08f0*/  IMAD R9, R2.reuse, R12, R13 ;  /* 0x0000000c02097224 */ /* 0x040fe200078e020d */
[C---:B------:R-:W-:Y:S01]  /*0900*/  ISETP.GT.U32.AND P2, PT, R2.reuse, R7, PT ;  /* 0x000000070200720c */ /* 0x040fe20003f44070 */
[C---:B------:R-:W-:Y:S01]  /*0910*/  IMAD R11, R2.reuse, R14, R15 ;  /* 0x0000000e020b7224 */ /* 0x040fe200078e020f */
[----:B------:R-:W-:Y:S02]  /*0920*/  LOP3.LUT R12, R3, 0x30, RZ, 0xfc, !PT ;  /* 0x00000030030c7812 */ /* 0x000fe400078efcff */
[----:B------:R-:W-:-:S02]  /*0930*/  ISETP.GT.U32.AND P3, PT, R2, R9, PT ;  /* 0x000000090200720c */ /* 0x000fc40003f64070 */
[----:B------:R-:W-:Y:S02]  /*0940*/  IABS R13, R12 ;  /* 0x0000000c000d7213 */ /* 0x000fe40000000000 */
[----:B------:R-:W-:Y:S02]  /*0950*/  LEA.HI R74, R5, R74, RZ, 0x6 ;  /* 0x0000004a054a7211 */ /* 0x000fe400078f30ff */
[----:B------:R-:W-:Y:S01]  /*0960*/  IABS R15, R8 ;  /* 0x00000008000f7213 */ /* 0x000fe20000000000 */
[----:B------:R-:W-:Y:S01]  /*0970*/  IMAD.HI.U32 R5, R4, R13, RZ ;  /* 0x0000000d04057227 */ /* 0x000fe200078e00ff */
[----:B------:R-:W-:Y:S02]  /*0980*/  ISETP.GT.U32.AND P4, PT, R2, R11, PT ;  /* 0x0000000b0200720c */ /* 0x000fe40003f84070 */
[----:B------:R-:W-:Y:S01]  /*0990*/  LOP3.LUT R14, R3, 0x1c, RZ, 0xfc, !PT ;  /* 0x0000001c030e7812 */ /* 0x000fe200078efcff */
[--C-:B------:R-:W-:Y:S01]  /*09a0*/  @!P2 IMAD.IADD R7, R7, 0x1, -R2.reuse ;  /* 0x000000010707a824 */ /* 0x100fe200078e0a02 */
[----:B------:R-:W-:Y:S01]  /*09b0*/  ISETP.GE.AND P2, PT, R12, RZ, PT ;  /* 0x000000ff0c00720c */ /* 0x000fe20003f46270 */
[----:B------:R-:W-:Y:S01]  /*09c0*/  @!P3 IMAD.IADD R9, R9, 0x1, -R2 ;  /* 0x000000010909b824 */ /* 0x000fe200078e0a02 */
[----:B------:R-:W-:Y:S01]  /*09d0*/  LOP3.LUT R12, R3, 0x24, RZ, 0xfc, !PT ;  /* 0x00000024030c7812 */ /* 0x000fe200078efcff */
[----:B------:R-:W-:Y:S01]  /*09e0*/  IMAD.MOV R5, RZ, RZ, -R5 ;  /* 0x000000ffff057224 */ /* 0x000fe200078e0a05 */
[----:B------:R-:W-:Y:S01]  /*09f0*/  ISETP.GT.U32.AND P3, PT, R2, R7, PT ;  /* 0x000000070200720c */ /* 0x000fe20003f64070 */
[----:B------:R-:W-:Y:S01]  /*0a00*/  IMAD.HI.U32 R6, R4, R15, RZ ;  /* 0x0000000f04067227 */ /* 0x000fe200078e00ff */
[----:B------:R-:W-:-:S02]  /*0a10*/  ISETP.GT.U32.AND P5, PT, R2, R9, PT ;  /* 0x000000090200720c */ /* 0x000fc40003fa4070 */
[----:B------:R-:W-:Y:S01]  /*0a20*/  IABS R19, R12 ;  /* 0x0000000c00137213 */ /* 0x000fe20000000000 */
[C---:B------:R-:W-:Y:S01]  /*0a30*/  IMAD R5, R2.reuse, R5, R13 ;  /* 0x0000000502057224 */ /* 0x040fe200078e020d */
[----:B------:R-:W-:Y:S01]  /*0a40*/  LOP3.LUT R13, R3, 0x20, RZ, 0xfc, !PT ;  /* 0x00000020030d7812 */ /* 0x000fe200078efcff */
[--C-:B------:R-:W-:Y:S01]  /*0a50*/  @!P4 IMAD.IADD R11, R11, 0x1, -R2.reuse ;  /* 0x000000010b0bc824 */ /* 0x100fe200078e0a02 */
[----:B------:R-:W-:Y:S02]  /*0a60*/  IABS R23, R14 ;  /* 0x0000000e00177213 */ /* 0x000fe40000000000 */
[----:B------:R-:W-:Y:S02]  /*0a70*/  IABS R21, R13 ;  /* 0x0000000d00157213 */ /* 0x000fe40000000000 */
[C---:B------:R-:W-:Y:S01]  /*0a80*/  ISETP.GT.U32.AND P4, PT, R2.reuse, R11, PT ;  /* 0x0000000b0200720c */ /* 0x040fe20003f84070 */
[--C-:B------:R-:W-:Y:S01]  /*0a90*/  @!P3 IMAD.IADD R7, R7, 0x1, -R2.reuse ;  /* 0x000000010707b824 */ /* 0x100fe200078e0a02 */
[----:B------:R-:W-:Y:S01]  /*0aa0*/  ISETP.GT.U32.AND P3, PT, R2, R5, PT ;  /* 0x000000050200720c */ /* 0x000fe20003f64070 */
[----:B------:R-:W-:Y:S01]  /*0ab0*/  @!P5 IMAD.IADD R9, R9, 0x1, -R2 ;  /* 0x000000010909d824 */ /* 0x000fe200078e0a02 */
[----:B------:R-:W-:Y:S01]  /*0ac0*/  ISETP.GE.AND P5, PT, R8, RZ, PT ;  /* 0x000000ff0800720c */ /* 0x000fe20003fa6270 */
[----:B------:R-:W-:Y:S01]  /*0ad0*/  IMAD.MOV R8, RZ, RZ, -R6 ;  /* 0x000000ffff087224 */ /* 0x000fe200078e0a06 */
[----:B------:R-:W-:Y:S01]  /*0ae0*/  SHF.R.S32.HI R74, RZ, 0x6, R74 ;  /* 0x00000006ff4a7819 */ /* 0x000fe2000001144a */
[----:B------:R-:W-:-:S04]  /*0af0*/  IMAD.HI.U32 R6, R4, R17, RZ ;  /* 0x0000001104067227 */ /* 0x000fc800078e00ff */
[C---:B------:R-:W-:Y:S02]  /*0b00*/  IMAD R15, R2.reuse, R8, R15 ;  /* 0x00000008020f7224 */ /* 0x040fe400078e020f */
[----:B------:R-:W-:Y:S02]  /*0b10*/  IMAD.MOV R6, RZ, RZ, -R6 ;  /* 0x000000ffff067224 */ /* 0x000fe400078e0a06 */
[----:B------:R-:W-:Y:S01]  /*0b20*/  @!P3 IMAD.IADD R5, R5, 0x1, -R2 ;  /* 0x000000010505b824 */ /* 0x000fe200078e0a02 */
[C---:B------:R-:W-:Y:S01]  /*0b30*/  ISETP.GT.U32.AND P3, PT, R2.reuse, R15, PT ;  /* 0x0000000f0200720c */ /* 0x040fe20003f64070 */
[----:B------:R-:W-:Y:S02]  /*0b40*/  IMAD R17, R2, R6, R17 ;  /* 0x0000000602117224 */ /* 0x000fe400078e0211 */
[----:B------:R-:W-:Y:S02]  /*0b50*/  @!P6 IMAD.MOV R9, RZ, RZ, -R9 ;  /* 0x000000ffff09e224 */ /* 0x000fe400078e0a09 */
[----:B------:R-:W-:Y:S01]  /*0b60*/  IMAD.HI.U32 R6, R4, R21, RZ ;  /* 0x0000001504067227 */ /* 0x000fe200078e00ff */
[----:B------:R-:W-:-:S03]  /*0b70*/  ISETP.GT.U32.AND P6, PT, R2, R17, PT ;  /* 0x000000110200720c */ /* 0x000fc60003fc4070 */
[----:B------:R-:W-:Y:S01]  /*0b80*/  @!P4 IMAD.IADD R11, R11, 0x1, -R2 ;  /* 0x000000010b0bc824 */ /* 0x000fe200078e0a02 */
[----:B------:R-:W-:Y:S01]  /*0b90*/  ISETP.GE.AND P4, PT, R10, RZ, PT ;  /* 0x000000ff0a00720c */ /* 0x000fe20003f86270 */
[----:B------:R-:W-:-:S04]  /*0ba0*/  IMAD.HI.U32 R8, R4, R19, RZ ;  /* 0x0000001304087227 */ /* 0x000fc800078e00ff */
[----:B------:R-:W-:Y:S01]  /*0bb0*/  @!P3 IMAD.IADD R15, R15, 0x1, -R2 ;  /* 0x000000010f0fb824 */ /* 0x000fe200078e0a02 */
[C---:B------:R-:W-:Y:S01]  /*0bc0*/  ISETP.GT.U32.AND P3, PT, R2.reuse, R5, PT ;  /* 0x000000050200720c */ /* 0x040fe20003f64070 */
[----:B------:R-:W-:Y:S02]  /*0bd0*/  @!P0 IMAD.MOV R7, RZ, RZ, -R7 ;  /* 0x000000ffff078224 */ /* 0x000fe400078e0a07 */
[----:B------:R-:W-:Y:S01]  /*0be0*/  IMAD.MOV R10, RZ, RZ, -R6 ;  /* 0x000000ffff0a7224 */ /* 0x000fe200078e0a06 */
[C---:B------:R-:W-:Y:S01]  /*0bf0*/  ISETP.GT.U32.AND P0, PT, R2.reuse, R15, PT ;  /* 0x0000000f0200720c */ /* 0x040fe20003f04070 */
[----:B------:R-:W-:Y:S02]  /*0c00*/  IMAD.MOV R8, RZ, RZ, -R8 ;  /* 0x000000ffff087224 */ /* 0x000fe400078e0a08 */
[----:B------:R-:W-:Y:S02]  /*0c10*/  IMAD R21, R2, R10, R21 ;  /* 0x0000000a02157224 */ /* 0x000fe400078e0215 */
[----:B------:R-:W-:-:S04]  /*0c20*/  IMAD.HI.U32 R6, R4, R23, RZ ;  /* 0x0000001704067227 */ /* 0x000fc800078e00ff */
[C---:B------:R-:W-:Y:S02]  /*0c30*/  IMAD R19, R2.reuse, R8, R19 ;  /* 0x0000000802137224 */ /* 0x040fe400078e0213 */
[----:B------:R-:W-:Y:S01]  /*0c40*/  @!P6 IMAD.IADD R17, R17, 0x1, -R2 ;  /* 0x000000011111e824 */ /* 0x000fe200078e0a02 */
[----:B------:R-:W0:Y:S01]  /*0c50*/  I2F.RP R8, R39 ;  /* 0x0000002700087306 */ /* 0x000e220000209400 */
[----:B------:R-:W-:Y:S01]  /*0c60*/  IMAD.MOV R6, RZ, RZ, -R6 ;  /* 0x000000ffff067224 */ /* 0x000fe200078e0a06 */
[C---:B------:R-:W-:Y:S01]  /*0c70*/  ISETP.GT.U32.AND P6, PT, R2.reuse, R21, PT ;  /* 0x000000150200720c */ /* 0x040fe20003fc4070 */
[--C-:B------:R-:W-:Y:S01]  /*0c80*/  @!P3 IMAD.IADD R5, R5, 0x1, -R2.reuse ;  /* 0x000000010505b824 */ /* 0x100fe200078e0a02 */
[C---:B------:R-:W-:Y:S01]  /*0c90*/  ISETP.GT.U32.AND P3, PT, R2.reuse, R19, PT ;  /* 0x000000130200720c */ /* 0x040fe20003f64070 */
[----:B------:R-:W-:Y:S01]  /*0ca0*/  @!P0 IMAD.IADD R15, R15, 0x1, -R2 ;  /* 0x000000010f0f8824 */ /* 0x000fe200078e0a02 */
[----:B------:R-:W-:Y:S01]  /*0cb0*/  ISETP.GE.AND P0, PT, R13, RZ, PT ;  /* 0x000000ff0d00720c */ /* 0x000fe20003f06270 */
[----:B------:R-:W-:Y:S01]  /*0cc0*/  IMAD R23, R2, R6, R23 ;  /* 0x0000000602177224 */ /* 0x000fe200078e0217 */
[----:B------:R-:W-:Y:S01]  /*0cd0*/  LOP3.LUT R6, R3, 0x18, RZ, 0xfc, !PT ;  /* 0x0000001803067812 */ /* 0x000fe200078efcff */
[----:B------:R-:W-:-:S02]  /*0ce0*/  @!P5 IMAD.MOV R15, RZ, RZ, -R15 ;  /* 0x000000ffff0fd224 */ /* 0x000fc400078e0a0f */
[----:B------:R-:W-:Y:S01]  /*0cf0*/  IMAD.MOV.U32 R13, RZ, RZ, R5 ;  /* 0x000000ffff0d7224 */ /* 0x000fe200078e0005 */
[C---:B------:R-:W-:Y:S01]  /*0d00*/  ISETP.GT.U32.AND P5, PT, R2.reuse, R23, PT ;  /* 0x000000170200720c */ /* 0x040fe20003fa4070 */
[----:B------:R-:W-:Y:S01]  /*0d10*/  @!P1 IMAD.MOV R11, RZ, RZ, -R11 ;  /* 0x000000ffff0b9224 */ /* 0x000fe200078e0a0b */
[----:B------:R-:W-:Y:S01]  /*0d20*/  IABS R25, R6 ;  /* 0x0000000600197213 */ /* 0x000fe20000000000 */
[--C-:B------:R-:W-:Y:S01]  /*0d30*/  @!P6 IMAD.IADD R21, R21, 0x1, -R2.reuse ;  /* 0x000000011515e824 */ /* 0x100fe200078e0a02 */
[----:B0-----:R-:W0:Y:S01]  /*0d40*/  MUFU.RCP R8, R8 ;  /* 0x0000000800087308 */ /* 0x001e220000001000 */
[----:B------:R-:W-:Y:S01]  /*0d50*/  @!P3 IMAD.IADD R19, R19, 0x1, -R2 ;  /* 0x000000011313b824 */ /* 0x000fe200078e0a02 */
[C---:B------:R-:W-:Y:S01]  /*0d60*/  ISETP.GT.U32.AND P3, PT, R2.reuse, R17, PT ;  /* 0x000000110200720c */ /* 0x040fe20003f64070 */
[----:B------:R-:W-:Y:S01]  /*0d70*/  @!P2 IMAD.MOV R13, RZ, RZ, -R13 ;  /* 0x000000ffff0da224 */ /* 0x000fe200078e0a0d */
[----:B------:R-:W-:Y:S01]  /*0d80*/  ISETP.GT.U32.AND P2, PT, R2, R21, PT ;  /* 0x000000150200720c */ /* 0x000fe20003f44070 */
[----:B------:R-:W-:Y:S01]  /*0d90*/  IMAD.HI.U32 R5, R4, R25, RZ ;  /* 0x0000001904057227 */ /* 0x000fe200078e00ff */
[----:B------:R-:W-:-:S02]  /*0da0*/  ISETP.GT.U32.AND P6, PT, R2, R19, PT ;  /* 0x000000130200720c */ /* 0x000fc40003fc4070 */
[----:B------:R-:W-:Y:S01]  /*0db0*/  ISETP.GE.AND P1, PT, R12, RZ, PT ;  /* 0x000000ff0c00720c */ /* 0x000fe20003f26270 */
[----:B------:R-:W-:Y:S01]  /*0dc0*/  @!P5 IMAD.IADD R23, R23, 0x1, -R2 ;  /* 0x000000011717d824 */ /* 0x000fe200078e0a02 */
[----:B------:R-:W-:Y:S01]  /*0dd0*/  LOP3.LUT R12, R3, 0x4, RZ, 0xfc, !PT ;  /* 0x00000004030c7812 */ /* 0x000fe200078efcff */
[----:B------:R-:W-:-:S03]  /*0de0*/  IMAD.MOV R5, RZ, RZ, -R5 ;  /* 0x000000ffff057224 */ /* 0x000fc600078e0a05 */
[C---:B------:R-:W-:Y:S01]  /*0df0*/  ISETP.GT.U32.AND P5, PT, R2.reuse, R23, PT ;  /* 0x000000170200720c */ /* 0x040fe20003fa4070 */
[----:B------:R-:W-:Y:S01]  /*0e00*/  IMAD R25, R2, R5, R25 ;  /* 0x0000000502197224 */ /* 0x000fe200078e0219 */
[----:B------:R-:W-:Y:S01]  /*0e10*/  IABS R37, R12 ;  /* 0x0000000c00257213 */ /* 0x000fe20000000000 */
[----:B------:R-:W-:-:S04]  /*0e20*/  IMAD.HI.U32 R5, R4, R27, RZ ;  /* 0x0000001b04057227 */ /* 0x000fc800078e00ff */
[--C-:B------:R-:W-:Y:S01]  /*0e30*/  @!P3 IMAD.IADD R17, R17, 0x1, -R2.reuse ;  /* 0x000000011111b824 */ /* 0x100fe200078e0a02 */
[----:B------:R-:W-:Y:S01]  /*0e40*/  ISETP.GE.AND P3, PT, R14, RZ, PT ;  /* 0x000000ff0e00720c */ /* 0x000fe20003f66270 */
[--C-:B------:R-:W-:Y:S01]  /*0e50*/  @!P2 IMAD.IADD R21, R21, 0x1, -R2.reuse ;  /* 0x000000011515a824 */ /* 0x100fe200078e0a02 */
[----:B0-----:R-:W-:Y:S01]  /*0e60*/  IADD3 R14, R8, 0xffffffe, RZ ;  /* 0x0ffffffe080e7810 */ /* 0x001fe20007ffe0ff */
[----:B------:R-:W-:Y:S01]  /*0e70*/  IMAD.MOV R10, RZ, RZ, -R5 ;  /* 0x000000ffff0a7224 */ /* 0x000fe200078e0a05 */
[----:B------:R-:W-:Y:S01]  /*0e80*/  ISETP.GE.AND P2, PT, R6, RZ, PT ;  /* 0x000000ff0600720c */ /* 0x000fe20003f46270 */
[----:B------:R-:W-:Y:S01]  /*0e90*/  IMAD.HI.U32 R8, R4, R29, RZ ;  /* 0x0000001d04087227 */ /* 0x000fe200078e00ff */
[----:B------:R-:W-:Y:S01]  /*0ea0*/  LOP3.LUT R6, R3, 0xc, RZ, 0xfc, !PT ;  /* 0x0000000c03067812 */ /* 0x000fe200078efcff */
[----:B------:R0:W1:Y:S02]  /*0eb0*/  F2I.FTZ.U32.TRUNC.NTZ R5, R14 ;  /* 0x0000000e00057305 */ /* 0x000064000021f000 */
[----:B------:R-:W-:Y:S01]  /*0ec0*/  @!P6 IMAD.IADD R19, R19, 0x1, -R2 ;  /* 0x000000011313e824 */ /* 0x000fe200078e0a02 */
[C---:B------:R-:W-:Y:S01]  /*0ed0*/  ISETP.GT.U32.AND P6, PT, R2.reuse, R25, PT ;  /* 0x000000190200720c */ /* 0x040fe20003fc4070 */
[C---:B------:R-:W-:Y:S01]  /*0ee0*/  IMAD R27, R2.reuse, R10, R27 ;  /* 0x0000000a021b7224 */ /* 0x040fe200078e021b */
[----:B------:R-:W-:Y:S01]  /*0ef0*/  IABS R31, R6 ;  /* 0x00000006001f7213 */ /* 0x000fe20000000000 */
[----:B------:R-:W-:Y:S01]  /*0f00*/  IMAD.MOV R8, RZ, RZ, -R8 ;  /* 0x000000ffff087224 */ /* 0x000fe200078e0a08 */
[----:B------:R-:W-:Y:S01]  /*0f10*/  LOP3.LUT R10, R3, 0x8, RZ, 0xfc, !PT ;  /* 0x00000008030a7812 */ /* 0x000fe200078efcff */
[----:B------:R-:W-:Y:S01]  /*0f20*/  @!P5 IMAD.IADD R23, R23, 0x1, -R2 ;  /* 0x000000011717d824 */ /* 0x000fe200078e0a02 */
[C---:B------:R-:W-:Y:S01]  /*0f30*/  ISETP.GT.U32.AND P5, PT, R2.reuse, R27, PT ;  /* 0x0000001b0200720c */ /* 0x040fe20003fa4070 */
[----:B------:R-:W-:Y:S01]  /*0f40*/  IMAD R29, R2, R8, R29 ;  /* 0x00000008021d7224 */ /* 0x000fe200078e021d */
[----:B------:R-:W-:Y:S01]  /*0f50*/  IABS R33, R10 ;  /* 0x0000000a00217213 */ /* 0x000fe20000000000 */
[----:B------:R-:W-:-:S04]  /*0f60*/  IMAD.HI.U32 R8, R4, R31, RZ ;  /* 0x0000001f04087227 */ /* 0x000fc800078e00ff */
[----:B0-----:R-:W-:Y:S02]  /*0f70*/  IMAD.MOV R14, RZ, RZ, -R8 ;  /* 0x000000ffff0e7224 */ /* 0x001fe400078e0a08 */
[--C-:B------:R-:W-:Y:S02]  /*0f80*/  @!P6 IMAD.IADD R25, R25, 0x1, -R2.reuse ;  /* 0x000000011919e824 */ /* 0x100fe400078e0a02 */
[C---:B------:R-:W-:Y:S02]  /*0f90*/  IMAD R31, R2.reuse, R14, R31 ;  /* 0x0000000e021f7224 */ /* 0x040fe400078e021f */
[----:B------:R-:W-:Y:S01]  /*0fa0*/  @!P5 IMAD.IADD R27, R27, 0x1, -R2 ;  /* 0x000000011b1bd824 */ /* 0x000fe200078e0a02 */
[C---:B------:R-:W-:Y:S01]  /*0fb0*/  ISETP.GT.U32.AND P6, PT, R2.reuse, R25, PT ;  /* 0x000000190200720c */ /* 0x040fe20003fc4070 */
[----:B-1----:R-:W-:Y:S01]  /*0fc0*/  IMAD.MOV R16, RZ, RZ, -R5 ;  /* 0x000000ffff107224 */ /* 0x002fe200078e0a05 */
[----:B------:R-:W-:Y:S01]  /*0fd0*/  ISETP.GT.U32.AND P5, PT, R2, R31, PT ;  /* 0x0000001f0200720c */ /* 0x000fe20003fa4070 */
[----:B------:R-:W-:-:S04]  /*0fe0*/  IMAD.HI.U32 R8, R4, R35, RZ ;  /* 0x0000002304087227 */ /* 0x000fc800078e00ff */
[----:B------:R-:W-:Y:S02]  /*0ff0*/  IMAD R41, R16, R39, RZ ;  /* 0x0000002710297224 */ /* 0x000fe400078e02ff */
[----:B------:R-:W-:Y:S02]  /*1000*/  IMAD.MOV R16, RZ, RZ, -R8 ;  /* 0x000000ffff107224 */ /* 0x000fe400078e0a08 */
[----:B------:R-:W-:-:S04]  /*1010*/  IMAD.HI.U32 R8, R4, R33, RZ ;  /* 0x0000002104087227 */ /* 0x000fc800078e00ff */
[--C-:B------:R-:W-:Y:S01]  /*1020*/  @!P6 IMAD.IADD R25, R25, 0x1, -R2.reuse ;  /* 0x000000011919e824 */ /* 0x100fe200078e0a02 */
[C---:B------:R-:W-:Y:S01]  /*1030*/  ISETP.GT.U32.AND P6, PT, R2.reuse, R29, PT ;  /* 0x0000001d0200720c */ /* 0x040fe20003fc4070 */
[----:B------:R-:W-:Y:S01]  /*1040*/  @!P5 IMAD.IADD R31, R31, 0x1, -R2 ;  /* 0x000000011f1fd824 */ /* 0x000fe200078e0a02 */
[----:B------:R-:W-:Y:S01]  /*1050*/  ISETP.GT.U32.AND P5, PT, R2, R27, PT ;  /* 0x0000001b0200720c */ /* 0x000fe20003fa4070 */
[----:B------:R-:W-:-:S04]  /*1060*/  IMAD.HI.U32 R14, R4, R37, RZ ;  /* 0x00000025040e7227 */ /* 0x000fc800078e00ff */
[----:B------:R-:W-:Y:S02]  /*1070*/  IMAD.MOV.U32 R4, RZ, RZ, RZ ;  /* 0x000000ffff047224 */ /* 0x000fe400078e00ff */
[----:B------:R-:W-:Y:S02]  /*1080*/  IMAD.MOV R8, RZ, RZ, -R8 ;  /* 0x000000ffff087224 */ /* 0x000fe400078e0a08 */
[----:B------:R-:W-:Y:S02]  /*1090*/  IMAD.MOV R14, RZ, RZ, -R14 ;  /* 0x000000ffff0e7224 */ /* 0x000fe400078e0a0e */
[----:B------:R-:W-:-:S04]  /*10a0*/  IMAD.HI.U32 R4, R5, R41, R4 ;  /* 0x0000002905047227 */ /* 0x000fc800078e0004 */
[C---:B------:R-:W-:Y:S02]  /*10b0*/  IMAD R5, R2.reuse, R8, R33 ;  /* 0x0000000802057224 */ /* 0x040fe400078e0221 */
[C---:B------:R-:W-:Y:S01]  /*10c0*/  IMAD R35, R2.reuse, R16, R35 ;  /* 0x0000001002237224 */ /* 0x040fe200078e0223 */
[----:B------:R-:W-:Y:S01]  /*10d0*/  IABS R16, R56 ;  /* 0x0000003800107213 */ /* 0x000fe20000000000 */
[C---:B------:R-:W-:Y:S02]  /*10e0*/  IMAD R33, R2.reuse, R14, R37 ;  /* 0x0000000e02217224 */ /* 0x040fe400078e0225 */
[--C-:B------:R-:W-:Y:S01]  /*10f0*/  @!P6 IMAD.IADD R29, R29, 0x1, -R2.reuse ;  /* 0x000000011d1de824 */ /* 0x100fe200078e0a02 */
[C---:B------:R-:W-:Y:S01]  /*1100*/  ISETP.GT.U32.AND P6, PT, R2.reuse, R35, PT ;  /* 0x000000230200720c */ /* 0x040fe20003fc4070 */
[----:B------:R-:W-:Y:S01]  /*1110*/  @!P4 IMAD.MOV R17, RZ, RZ, -R17 ;  /* 0x000000ffff11c224 */ /* 0x000fe200078e0a11 */
[C---:B------:R-:W-:Y:S01]  /*1120*/  ISETP.GT.U32.AND P4, PT, R2.reuse, R5, PT ;  /* 0x000000050200720c */ /* 0x040fe20003f84070 */
[----:B------:R-:W-:Y:S01]  /*1130*/  @!P5 IMAD.IADD R27, R27, 0x1, -R2 ;  /* 0x000000011b1bd824 */ /* 0x000fe200078e0a02 */
[----:B------:R-:W-:Y:S01]  /*1140*/  ISETP.GT.U32.AND P5, PT, R2, R33, PT ;  /* 0x000000210200720c */ /* 0x000fe20003fa4070 */
[----:B------:R-:W-:-:S02]  /*1150*/  IMAD.MOV.U32 R8, RZ, RZ, R16 ;  /* 0x000000ffff087224 */ /* 0x000fc400078e0010 */
[----:B------:R-:W-:Y:S01]  /*1160*/  @!P1 IMAD.MOV R19, RZ, RZ, -R19 ;  /* 0x000000ffff139224 */ /* 0x000fe200078e0a13 */
[----:B------:R-:W-:Y:S01]  /*1170*/  ISETP.GT.U32.AND P1, PT, R2, R29, PT ;  /* 0x0000001d0200720c */ /* 0x000fe20003f24070 */
[----:B------:R-:W-:-:S04]  /*1180*/  IMAD.HI.U32 R4, R4, R8, RZ ;  /* 0x0000000804047227 */ /* 0x000fc800078e00ff */
[--C-:B------:R-:W-:Y:S01]  /*1190*/  @!P6 IMAD.IADD R35, R35, 0x1, -R2.reuse ;  /* 0x000000012323e824 */ /* 0x100fe200078e0a02 */
[C---:B------:R-:W-:Y:S01]  /*11a0*/  ISETP.GT.U32.AND P6, PT, R2.reuse, R31, PT ;  /* 0x0000001f0200720c */ /* 0x040fe20003fc4070 */
[--C-:B------:R-:W-:Y:S01]  /*11b0*/  @!P4 IMAD.IADD R5, R5, 0x1, -R2.reuse ;  /* 0x000000010505c824 */ /* 0x100fe200078e0a02 */
[----:B------:R-:W-:Y:S01]  /*11c0*/  ISETP.GE.AND P4, PT, R3, RZ, PT ;  /* 0x000000ff0300720c */ /* 0x000fe20003f86270 */
[----:B------:R-:W-:Y:S01]  /*11d0*/  @!P5 IMAD.IADD R33, R33, 0x1, -R2 ;  /* 0x000000012121d824 */ /* 0x000fe200078e0a02 */
[----:B------:R-:W-:Y:S01]  /*11e0*/  SHF.R.S32.HI R3, RZ, 0x2, R0 ;  /* 0x00000002ff037819 */ /* 0x000fe20000011400 */
[----:B------:R-:W-:Y:S01]  /*11f0*/  @!P0 IMAD.MOV R21, RZ, RZ, -R21 ;  /* 0x000000ffff158224 */ /* 0x000fe200078e0a15 */
[C---:B------:R-:W-:Y:S01]  /*1200*/  ISETP.GT.U32.AND P0, PT, R2.reuse, R35, PT ;  /* 0x000000230200720c */ /* 0x040fe20003f04070 */
[----:B------:R-:W-:Y:S01]  /*1210*/  @!P3 IMAD.MOV R23, RZ, RZ, -R23 ;  /* 0x000000ffff17b224 */ /* 0x000fe200078e0a17 */
[C---:B------:R-:W-:Y:S01]  /*1220*/  ISETP.GT.U32.AND P3, PT, R2.reuse, R5, PT ;  /* 0x000000050200720c */ /* 0x040fe20003f64070 */
[----:B------:R-:W-:Y:S01]  /*1230*/  @!P2 IMAD.MOV R25, RZ, RZ, -R25 ;  /* 0x000000ffff19a224 */ /* 0x000fe200078e0a19 */
[----:B------:R-:W-:Y:S01]  /*1240*/  ISETP.GT.U32.AND P2, PT, R2, R33, PT ;  /* 0x000000210200720c */ /* 0x000fe20003f44070 */
[----:B------:R-:W-:Y:S01]  /*1250*/  IMAD.MOV R4, RZ, RZ, -R4 ;  /* 0x000000ffff047224 */ /* 0x000fe200078e0a04 */
[----:B------:R-:W-:Y:S01]  /*1260*/  ISETP.GE.AND P5, PT, R6, RZ, PT ;  /* 0x000000ff0600720c */ /* 0x000fe20003fa6270 */
[----:B------:R-:W-:Y:S01]  /*1270*/  @!P6 IMAD.IADD R31, R31, 0x1, -R2 ;  /* 0x000000011f1fe824 */ /* 0x000fe200078e0a02 */
[----:B------:R-:W-:Y:S01]  /*1280*/  SGXT R3, R3, 0x1 ;  /* 0x000000010303781a */ /* 0x000fe20000000200 */
[----:B------:R-:W-:-:S02]  /*1290*/  IMAD R8, R39, R4, R8 ;  /* 0x0000000427087224 */ /* 0x000fc400078e0208 */
[--C-:B------:R-:W-:Y:S01]  /*12a0*/  @!P1 IMAD.IADD R29, R29, 0x1, -R2.reuse ;  /* 0x000000011d1d9824 */ /* 0x100fe200078e0a02 */
[----:B------:R-:W-:Y:S01]  /*12b0*/  ISETP.GE.AND P1, PT, R18, RZ, PT ;  /* 0x000000ff1200720c */ /* 0x000fe20003f26270 */
[--C-:B------:R-:W-:Y:S01]  /*12c0*/  @!P0 IMAD.IADD R35, R35, 0x1, -R2.reuse ;  /* 0x0000000123238824 */ /* 0x100fe200078e0a02 */
[----:B------:R-:W-:Y:S01]  /*12d0*/  ISETP.GT.U32.AND P6, PT, R39, R8, PT ;  /* 0x000000082700720c */ /* 0x000fe20003fc4070 */
[--C-:B------:R-:W-:Y:S01]  /*12e0*/  @!P3 IMAD.IADD R5, R5, 0x1, -R2.reuse ;  /* 0x000000010505b824 */ /* 0x100fe200078e0a02 */
[----:B------:R-:W-:Y:S01]  /*12f0*/  ISETP.GE.AND P0, PT, R20, RZ, PT ;  /* 0x000000ff1400720c */ /* 0x000fe20003f06270 */
[----:B------:R-:W-:Y:S01]  /*1300*/  @!P2 IMAD.IADD R33, R33, 0x1, -R2 ;  /* 0x000000012121a824 */ /* 0x000fe200078e0a02 */
[----:B------:R-:W-:Y:S01]  /*1310*/  ISETP.GE.AND P3, PT, R10, RZ, PT ;  /* 0x000000ff0a00720c */ /* 0x000fe20003f66270 */
[----:B------:R-:W-:Y:S01]  /*1320*/  IMAD.SHL.U32 R14, R0, 0x20, RZ ;  /* 0x00000020000e7824 */ /* 0x000fe200078e00ff */
[----:B------:R-:W-:Y:S01]  /*1330*/  ISETP.GE.AND P2, PT, R12, RZ, PT ;  /* 0x000000ff0c00720c */ /* 0x000fe20003f46270 */
[----:B------:R-:W-:Y:S01]  /*1340*/  IMAD.SHL.U32 R4, R0, 0x10, RZ ;  /* 0x0000001000047824 */ /* 0x000fe200078e00ff */
[----:B------:R-:W-:Y:S01]  /*1350*/  LOP3.LUT R3, R3, 0x90, RZ, 0xc0, !PT ;  /* 0x0000009003037812 */ /* 0x000fe200078ec0ff */
[----:B------:R-:W-:Y:S01]  /*1360*/  @!P5 IMAD.MOV R31, RZ, RZ, -R31 ;  /* 0x000000ffff1fd224 */ /* 0x000fe200078e0a1f */
[----:B------:R-:W-:Y:S01]  /*1370*/  LOP3.LUT R2, RZ, c[0x0][0x17c], RZ, 0x33, !PT ;  /* 0x00005f00ff027a12 */ /* 0x000fe200078e33ff */
[----:B------:R-:W-:Y:S01]  /*1380*/  @!P1 IMAD.MOV R27, RZ, RZ, -R27 ;  /* 0x000000ffff1b9224 */ /* 0x000fe200078e0a1b */
[----:B------:R-:W-:Y:S01]  /*1390*/  LOP3.LUT R6, R3, 0x60, R14, 0xf8, !PT ;  /* 0x0000006003067812 */ /* 0x000fe200078ef80e */
[----:B------:R-:W-:Y:S01]  /*13a0*/  @!P6 IMAD.IADD R8, R8, 0x1, -R39 ;  /* 0x000000010808e824 */ /* 0x000fe200078e0a27 */
[----:B------:R-:W-:Y:S01]  /*13b0*/  LOP3.LUT R4, R4, 0x100, RZ, 0xc0, !PT ;  /* 0x0000010004047812 */ /* 0x000fe200078ec0ff */
[----:B------:R-:W-:Y:S01]  /*13c0*/  @!P0 IMAD.MOV R29, RZ, RZ, -R29 ;  /* 0x000000ffff1d8224 */ /* 0x000fe200078e0a1d */
[----:B------:R-:W-:Y:S01]  /*13d0*/  LOP3.LUT R3, R6, 0x10, R59, 0x78, !PT ;  /* 0x0000001006037812 */ /* 0x000fe200078e783b */
[----:B------:R-:W-:Y:S01]  /*13e0*/  @!P4 IMAD.MOV R35, RZ, RZ, -R35 ;  /* 0x000000ffff23c224 */ /* 0x000fe200078e0a23 */
[----:B------:R-:W-:Y:S01]  /*13f0*/  ISETP.NE.AND P1, PT, RZ, c[0x0][0x17c], PT ;  /* 0x00005f00ff007a0c */ /* 0x000fe20003f25270 */
[----:B------:R-:W-:Y:S01]  /*1400*/  @!P3 IMAD.MOV R5, RZ, RZ, -R5 ;  /* 0x000000ffff05b224 */ /* 0x000fe200078e0a05 */
[----:B------:R-:W-:Y:S01]  /*1410*/  ISETP.GT.U32.AND P6, PT, R39, R8, PT ;  /* 0x000000082700720c */ /* 0x000fe20003fc4070 */
[----:B------:R-:W-:Y:S01]  /*1420*/  @!P2 IMAD.MOV R33, RZ, RZ, -R33 ;  /* 0x000000ffff21a224 */ /* 0x000fe200078e0a21 */
[----:B------:R-:W-:Y:S01]  /*1430*/  SEL R7, R2, R7, !P1 ;  /* 0x0000000702077207 */ /* 0x000fe20004800000 */
[----:B------:R-:W-:Y:S01]  /*1440*/  IMAD.IADD R62, R4, 0x1, R3 ;  /* 0x00000001043e7824 */ /* 0x000fe200078e0203 */
[----:B------:R-:W-:-:S02]  /*1450*/  SEL R9, R2, R9, !P1 ;  /* 0x0000000902097207 */ /* 0x000fc40004800000 */
[C---:B------:R-:W-:Y:S01]  /*1460*/  SEL R11, R2.reuse, R11, !P1 ;  /* 0x0000000b020b7207 */ /* 0x040fe20004800000 */
[----:B------:R-:W-:Y:S01]  /*1470*/  IMAD R7, R7, c[0x0][0x190], RZ ;  /* 0x0000640007077a24 */ /* 0x000fe200078e02ff */
[C---:B------:R-:W-:Y:S01]  /*1480*/  SEL R13, R2.reuse, R13, !P1 ;  /* 0x0000000d020d7207 */ /* 0x040fe20004800000 */
[----:B------:R-:W-:Y:S01]  /*1490*/  IMAD R9, R9, c[0x0][0x190], RZ ;  /* 0x0000640009097a24 */ /* 0x000fe200078e02ff */
[C---:B------:R-:W-:Y:S01]  /*14a0*/  SEL R15, R2.reuse, R15, !P1 ;  /* 0x0000000f020f7207 */ /* 0x040fe20004800000 */
[----:B------:R-:W-:Y:S01]  /*14b0*/  IMAD R11, R11, c[0x0][0x190], RZ ;  /* 0x000064000b0b7a24 */ /* 0x000fe200078e02ff */
[----:B------:R-:W-:Y:S01]  /*14c0*/  SEL R17, R2, R17, !P1 ;  /* 0x0000001102117207 */ /* 0x000fe20004800000 */
[----:B------:R-:W-:Y:S01]  /*14d0*/  @!P6 IMAD.IADD R8, R8, 0x1, -R39 ;  /* 0x000000010808e824 */ /* 0x000fe200078e0a27 */
[C---:B------:R-:W-:Y:S01]  /*14e0*/  SEL R19, R2.reuse, R19, !P1 ;  /* 0x0000001302137207 */ /* 0x040fe20004800000 */
[----:B------:R-:W-:Y:S01]  /*14f0*/  IMAD R13, R13, c[0x0][0x190], RZ ;  /* 0x000064000d0d7a24 */ /* 0x000fe200078e02ff */
        /* <DEDUP_REMOVED lines=8> */
[----:B------:R-:W-:Y:S01]  /*1580*/  SEL R29, R2, R29, !P1 ;  /* 0x0000001d021d7207 */ /* 0x000fe20004800000 */
[----:B------:R-:W-:Y:S01]  /*1590*/  IMAD R4, R4, c[0x0][0x190], RZ ;  /* 0x0000640004047a24 */ /* 0x000fe200078e02ff */
[C---:B------:R-:W-:Y:S01]  /*15a0*/  SEL R31, R2.reuse, R31, !P1 ;  /* 0x0000001f021f7207 */ /* 0x040fe20004800000 */
[----:B------:R-:W-:Y:S01]  /*15b0*/  IMAD R25, R25, c[0x0][0x190], RZ ;  /* 0x0000640019197a24 */ /* 0x000fe200078e02ff */
[C---:B------:R-:W-:Y:S01]  /*15c0*/  SEL R5, R2.reuse, R5, !P1 ;  /* 0x0000000502057207 */ /* 0x040fe20004800000 */
[----:B------:R-:W-:Y:S01]  /*15d0*/  IMAD R27, R27, c[0x0][0x190], RZ ;  /* 0x000064001b1b7a24 */ /* 0x000fe200078e02ff */
[C---:B------:R-:W-:Y:S01]  /*15e0*/  SEL R33, R2.reuse, R33, !P1 ;  /* 0x0000002102217207 */ /* 0x040fe20004800000 */
[----:B------:R-:W-:Y:S01]  /*15f0*/  CS2R R20, SRZ ;  /* 0x0000000000147805 */ /* 0x000fe2000001ff00 */
[----:B------:R-:W-:Y:S01]  /*1600*/  SEL R35, R2, R35, !P1 ;  /* 0x0000002302237207 */ /* 0x000fe20004800000 */
[----:B------:R-:W-:Y:S01]  /*1610*/  IMAD R5, R5, c[0x0][0x190], RZ ;  /* 0x0000640005057a24 */ /* 0x000fe200078e02ff */
[----:B------:R-:W-:Y:S01]  /*1620*/  ISETP.GE.AND P1, PT, R56, RZ, PT ;  /* 0x000000ff3800720c */ /* 0x000fe20003f26270 */
[----:B------:R-:W-:Y:S01]  /*1630*/  IMAD R12, R33, c[0x0][0x190], RZ ;  /* 0x00006400210c7a24 */ /* 0x000fe200078e02ff */
[----:B------:R-:W-:Y:S01]  /*1640*/  ISETP.NE.AND P0, PT, RZ, c[0x0][0x178], PT ;  /* 0x00005e00ff007a0c */ /* 0x000fe20003f05270 */
[----:B------:R-:W-:Y:S01]  /*1650*/  CS2R R22, SRZ ;  /* 0x0000000000167805 */ /* 0x000fe2000001ff00 */
[----:B------:R-:W-:-:S02]  /*1660*/  LEA R67, P2, R73, c[0x0][0x160], 0x1 ;  /* 0x0000580049437a11 */ /* 0x000fc400078408ff */
[----:B------:R-:W-:Y:S02]  /*1670*/  SHF.R.S32.HI R6, RZ, 0x6, R0 ;  /* 0x00000006ff067819 */ /* 0x000fe40000011400 */
[----:B------:R-:W-:Y:S02]  /*1680*/  LOP3.LUT R37, R14, 0x1c00, RZ, 0xc0, !PT ;  /* 0x00001c000e257812 */ /* 0x000fe400078ec0ff */
[----:B------:R-:W-:Y:S02]  /*1690*/  LEA.HI.X.SX32 R73, R73, c[0x0][0x164], 0x1, P2 ;  /* 0x0000590049497a11 */ /* 0x000fe400010f0eff */
[----:B------:R-:W-:Y:S01]  /*16a0*/  LEA R69, P3, R75, c[0x0][0x160], 0x1 ;  /* 0x000058004b457a11 */ /* 0x000fe200078608ff */
[----:B------:R-:W-:Y:S01]  /*16b0*/  IMAD R10, R60, 0x10, R37 ;  /* 0x000000103c0a7824 */ /* 0x000fe200078e0225 */
[----:B------:R-:W-:Y:S01]  /*16c0*/  LEA R77, P2, R81, c[0x0][0x160], 0x1 ;  /* 0x00005800514d7a11 */ /* 0x000fe200078408ff */
[----:B------:R-:W-:Y:S01]  /*16d0*/  @!P1 IMAD.MOV R8, RZ, RZ, -R8 ;  /* 0x000000ffff089224 */ /* 0x000fe200078e0a08 */
[----:B------:R-:W-:-:S02]  /*16e0*/  SGXT R6, R6, 0x1 ;  /* 0x000000010606781a */ /* 0x000fc40000000200 */
[----:B------:R-:W-:Y:S02]  /*16f0*/  LEA.HI.X.SX32 R75, R75, c[0x0][0x164], 0x1, P3 ;  /* 0x000059004b4b7a11 */ /* 0x000fe400018f0eff */
[----:B------:R-:W-:Y:S02]  /*1700*/  LEA.HI.X.SX32 R81, R81, c[0x0][0x164], 0x1, P2 ;  /* 0x0000590051517a11 */ /* 0x000fe400010f0eff */
[----:B------:R-:W-:Y:S02]  /*1710*/  @!P0 LOP3.LUT R8, RZ, c[0x0][0x178], RZ, 0x33, !PT ;  /* 0x00005e00ff088a12 */ /* 0x000fe400078e33ff */
[----:B------:R-:W-:Y:S02]  /*1720*/  LOP3.LUT R6, R6, 0x90, RZ, 0xc0, !PT ;  /* 0x0000009006067812 */ /* 0x000fe400078ec0ff */
[----:B------:R-:W-:Y:S02]  /*1730*/  LEA R79, P3, R83, c[0x0][0x160], 0x1 ;  /* 0x00005800534f7a11 */ /* 0x000fe400078608ff */
[----:B------:R-:W-:-:S02]  /*1740*/  LEA R54, P2, R7, c[0x0][0x168], 0x1 ;  /* 0x00005a0007367a11 */ /* 0x000fc400078408ff */
[----:B------:R-:W-:Y:S02]  /*1750*/  LEA R50, P1, R11, c[0x0][0x168], 0x1 ;  /* 0x00005a000b327a11 */ /* 0x000fe400078208ff */
[----:B------:R-:W-:Y:S02]  /*1760*/  LEA R48, P0, R13, c[0x0][0x168], 0x1 ;  /* 0x00005a000d307a11 */ /* 0x000fe400078008ff */
[----:B------:R-:W-:Y:S02]  /*1770*/  LOP3.LUT R2, R0, 0xc0, RZ, 0xc0, !PT ;  /* 0x000000c000027812 */ /* 0x000fe400078ec0ff */
[----:B------:R-:W-:Y:S01]  /*1780*/  LOP3.LUT R37, R10, 0x30, R59, 0x78, !PT ;  /* 0x000000300a257812 */ /* 0x000fe200078e783b */
[----:B------:R-:W-:Y:S01]  /*1790*/  IMAD R10, R31, c[0x0][0x190], RZ ;  /* 0x000064001f0a7a24 */ /* 0x000fe200078e02ff */
[----:B------:R-:W-:Y:S01]  /*17a0*/  LOP3.LUT R61, R14, 0x60, RZ, 0xc0, !PT ;  /* 0x000000600e3d7812 */ /* 0x000fe200078ec0ff */
[----:B------:R-:W-:Y:S01]  /*17b0*/  IMAD R14, R35, c[0x0][0x190], RZ ;  /* 0x00006400230e7a24 */ /* 0x000fe200078e02ff */
[----:B------:R-:W-:Y:S01]  /*17c0*/  LEA.HI.X.SX32 R83, R83, c[0x0][0x164], 0x1, P3 ;  /* 0x0000590053537a11 */ /* 0x000fe200018f0eff */
[----:B------:R-:W-:Y:S01]  /*17d0*/  IMAD R60, R60, 0x80, R37 ;  /* 0x000000803c3c7824 */ /* 0x000fe200078e0225 */
[----:B------:R-:W-:Y:S01]  /*17e0*/  LOP3.LUT R68, R6, 0x17e, R59, 0x78, !PT ;  /* 0x0000017e06447812 */ /* 0x000fe200078e783b */
[----:B------:R-:W-:Y:S01]  /*17f0*/  IMAD R6, R29, c[0x0][0x190], RZ ;  /* 0x000064001d067a24 */ /* 0x000fe200078e02ff */
[----:B------:R-:W-:-:S02]  /*1800*/  LEA R46, P5, R15, c[0x0][0x168], 0x1 ;  /* 0x00005a000f2e7a11 */ /* 0x000fc400078a08ff */
[----:B------:R-:W-:Y:S02]  /*1810*/  LEA.HI.X.SX32 R55, R7, c[0x0][0x16c], 0x1, P2 ;  /* 0x00005b0007377a11 */ /* 0x000fe400010f0eff */
[----:B------:R-:W-:Y:S02]  /*1820*/  LEA.HI.X.SX32 R51, R11, c[0x0][0x16c], 0x1, P1 ;  /* 0x00005b000b337a11 */ /* 0x000fe400008f0eff */
[----:B------:R-:W-:Y:S02]  /*1830*/  LEA.HI.X.SX32 R49, R13, c[0x0][0x16c], 0x1, P0 ;  /* 0x00005b000d317a11 */ /* 0x000fe400000f0eff */
[----:B------:R-:W-:Y:S02]  /*1840*/  SHF.R.U32.HI R2, RZ, 0x2, R2 ;  /* 0x00000002ff027819 */ /* 0x000fe40000011602 */
[----:B------:R-:W-:Y:S02]  /*1850*/  LEA R42, P4, R17, c[0x0][0x168], 0x1 ;  /* 0x00005a00112a7a11 */ /* 0x000fe400078808ff */
[----:B------:R-:W-:-:S02]  /*1860*/  LEA R44, P3, R19, c[0x0][0x168], 0x1 ;  /* 0x00005a00132c7a11 */ /* 0x000fc400078608ff */
[----:B------:R-:W-:Y:S02]  /*1870*/  LEA R36, P2, R3, c[0x0][0x168], 0x1 ;  /* 0x00005a0003247a11 */ /* 0x000fe400078408ff */
[----:B------:R-:W-:Y:S02]  /*1880*/  LEA R38, P1, R4, c[0x0][0x168], 0x1 ;  /* 0x00005a0004267a11 */ /* 0x000fe400078208ff */
[----:B------:R-:W-:Y:S02]  /*1890*/  LEA R40, P0, R25, c[0x0][0x168], 0x1 ;  /* 0x00005a0019287a11 */ /* 0x000fe400078008ff */
[----:B------:R-:W-:Y:S02]  /*18a0*/  LEA.HI.X.SX32 R47, R15, c[0x0][0x16c], 0x1, P5 ;  /* 0x00005b000f2f7a11 */ /* 0x000fe400028f0eff */
[----:B------:R-:W-:Y:S01]  /*18b0*/  LOP3.LUT R66, R2, 0x1fe, R59, 0x78, !PT ;  /* 0x000001fe02427812 */ /* 0x000fe200078e783b */
[----:B------:R-:W-:Y:S01]  /*18c0*/  IMAD R2, R8, c[0x0][0x184], RZ ;  /* 0x0000610008027a24 */ /* 0x000fe200078e02ff */
[----:B------:R-:W-:-:S02]  /*18d0*/  LEA R28, P5, R27, c[0x0][0x168], 0x1 ;  /* 0x00005a001b1c7a11 */ /* 0x000fc400078a08ff */
[----:B------:R-:W-:Y:S02]  /*18e0*/  LEA.HI.X.SX32 R43, R17, c[0x0][0x16c], 0x1, P4 ;  /* 0x00005b00112b7a11 */ /* 0x000fe400020f0eff */
[----:B------:R-:W-:Y:S02]  /*18f0*/  LEA.HI.X.SX32 R45, R19, c[0x0][0x16c], 0x1, P3 ;  /* 0x00005b00132d7a11 */ /* 0x000fe400018f0eff */
[----:B------:R-:W-:Y:S01]  /*1900*/  LEA.HI.X.SX32 R37, R3, c[0x0][0x16c], 0x1, P2 ;  /* 0x00005b0003257a11 */ /* 0x000fe200010f0eff */
[----:B------:R-:W-:Y:S01]  /*1910*/  IMAD.WIDE R2, R2, 0x2, RZ ;  /* 0x0000000202027825 */ /* 0x000fe200078e02ff */
[----:B------:R-:W-:Y:S02]  /*1920*/  LEA.HI.X.SX32 R39, R4, c[0x0][0x16c], 0x1, P1 ;  /* 0x00005b0004277a11 */ /* 0x000fe400008f0eff */
[----:B------:R-:W-:Y:S02]  /*1930*/  LEA.HI.X.SX32 R41, R25, c[0x0][0x16c], 0x1, P0 ;  /* 0x00005b0019297a11 */ /* 0x000fe400000f0eff */
[----:B------:R-:W-:-:S02]  /*1940*/  LEA R52, P6, R9, c[0x0][0x168], 0x1 ;  /* 0x00005a0009347a11 */ /* 0x000fc400078c08ff */
[----:B------:R-:W-:Y:S02]  /*1950*/  LEA R30, P4, R6, c[0x0][0x168], 0x1 ;  /* 0x00005a00061e7a11 */ /* 0x000fe400078808ff */
[----:B------:R-:W-:Y:S02]  /*1960*/  LEA R32, P3, R10, c[0x0][0x168], 0x1 ;  /* 0x00005a000a207a11 */ /* 0x000fe400078608ff */
[----:B------:R-:W-:Y:S02]  /*1970*/  LEA R34, P2, R5, c[0x0][0x168], 0x1 ;  /* 0x00005a0005227a11 */ /* 0x000fe400078408ff */
[----:B------:R-:W-:Y:S02]  /*1980*/  LEA R24, P1, R12, c[0x0][0x168], 0x1 ;  /* 0x00005a000c187a11 */ /* 0x000fe400078208ff */
[----:B------:R-:W-:Y:S02]  /*1990*/  LEA R26, P0, R14, c[0x0][0x168], 0x1 ;  /* 0x00005a000e1a7a11 */ /* 0x000fe400078008ff */
[----:B------:R-:W-:-:S02]  /*19a0*/  LEA.HI.X.SX32 R29, R27, c[0x0][0x16c], 0x1, P5 ;  /* 0x00005b001b1d7a11 */ /* 0x000fc400028f0eff */
[----:B------:R-:W-:Y:S02]  /*19b0*/  LOP3.LUT R70, R66, 0x40, RZ, 0x3c, !PT ;  /* 0x0000004042467812 */ /* 0x000fe400078e3cff */
[----:B------:R-:W-:Y:S02]  /*19c0*/  LOP3.LUT R72, R60, 0x40, RZ, 0x3c, !PT ;  /* 0x000000403c487812 */ /* 0x000fe400078e3cff */
[----:B------:R-:W-:Y:S02]  /*19d0*/  LEA.HI.X.SX32 R53, R9, c[0x0][0x16c], 0x1, P6 ;  /* 0x00005b0009357a11 */ /* 0x000fe400030f0eff */
[----:B------:R-:W-:Y:S02]  /*19e0*/  LEA.HI.X.SX32 R31, R6, c[0x0][0x16c], 0x1, P4 ;  /* 0x00005b00061f7a11 */ /* 0x000fe400020f0eff */
[----:B------:R-:W-:Y:S02]  /*19f0*/  LEA.HI.X.SX32 R33, R10, c[0x0][0x16c], 0x1, P3 ;  /* 0x00005b000a217a11 */ /* 0x000fe400018f0eff */
[----:B------:R-:W-:-:S02]  /*1a00*/  LEA.HI.X.SX32 R35, R5, c[0x0][0x16c], 0x1, P2 ;  /* 0x00005b0005237a11 */ /* 0x000fc400010f0eff */
[----:B------:R-:W-:Y:S02]  /*1a10*/  LEA.HI.X.SX32 R25, R12, c[0x0][0x16c], 0x1, P1 ;  /* 0x00005b000c197a11 */ /* 0x000fe400008f0eff */
[----:B------:R-:W-:Y:S02]  /*1a20*/  LEA.HI.X.SX32 R27, R14, c[0x0][0x16c], 0x1, P0 ;  /* 0x00005b000e1b7a11 */ /* 0x000fe400000f0eff */
.L_x_1:
[----:B------:R-:W-:Y:S02]  /*1a30*/  IADD3 R8, P1, R2, R69, RZ ;  /* 0x0000004502087210 */ /* 0x000fe40007f3e0ff */
[----:B------:R-:W-:Y:S02]  /*1a40*/  ISETP.GE.AND P0, PT, R58, UR4, PT ;  /* 0x000000043a007c0c */ /* 0x000fe4000bf06270 */
[----:B------:R-:W-:Y:S01]  /*1a50*/  PRMT R17, RZ, 0x7610, R17 ;  /* 0x00007610ff117816 */ /* 0x000fe20000000011 */
[----:B------:R-:W-:Y:S01]  /*1a60*/  IMAD.X R9, R3, 0x1, R75, P1 ;  /* 0x0000000103097824 */ /* 0x000fe200008e064b */
[----:B------:R-:W-:Y:S02]  /*1a70*/  IADD3 R10, P1, R2, R77, RZ ;  /* 0x0000004d020a7210 */ /* 0x000fe40007f3e0ff */
[----:B------:R-:W-:-:S02]  /*1a80*/  ISETP.GE.AND P3, PT, R78, UR4, PT ;  /* 0x000000044e007c0c */ /* 0x000fc4000bf66270 */
[----:B------:R-:W-:Y:S01]  /*1a90*/  ISETP.GE.AND P4, PT, R76, UR4, PT ;  /* 0x000000044c007c0c */ /* 0x000fe2000bf86270 */
[----:B------:R-:W-:Y:S01]  /*1aa0*/  IMAD.X R11, R3, 0x1, R81, P1 ;  /* 0x00000001030b7824 */ /* 0x000fe200008e0651 */
[----:B------:R-:W-:Y:S02]  /*1ab0*/  ISETP.GE.AND P1, PT, R57, UR4, PT ;  /* 0x0000000439007c0c */ /* 0x000fe4000bf26270 */
[C---:B------:R-:W-:Y:S01]  /*1ac0*/  IADD3 R4, P2, R2.reuse, R79, RZ ;  /* 0x0000004f02047210 */ /* 0x040fe20007f5e0ff */
[----:B------:R0:W2:Y:S01]  /*1ad0*/  @!P0 LDG.E.U16 R17, [R8.64] ;  /* 0x0000000608118981 */ /* 0x0000a2000c1e1500 */
[----:B------:R-:W-:Y:S02]  /*1ae0*/  IADD3 R6, P0, R2, R67, RZ ;  /* 0x0000004302067210 */ /* 0x000fe40007f1e0ff */
[----:B------:R-:W-:Y:S01]  /*1af0*/  PRMT R15, RZ, 0x7610, R15 ;  /* 0x00007610ff0f7816 */ /* 0x000fe2000000000f */
[C---:B------:R-:W-:Y:S01]  /*1b00*/  IMAD.X R5, R3.reuse, 0x1, R83, P2 ;  /* 0x0000000103057824 */ /* 0x040fe200010e0653 */
[----:B------:R-:W-:Y:S01]  /*1b10*/  PRMT R89, RZ, 0x7610, R89 ;  /* 0x00007610ff597816 */ /* 0x000fe20000000059 */
[----:B------:R-:W-:Y:S01]  /*1b20*/  IMAD.X R7, R3, 0x1, R73, P0 ;  /* 0x0000000103077824 */ /* 0x000fe200000e0649 */
[----:B------:R-:W-:-:S02]  /*1b30*/  PRMT R87, RZ, 0x7610, R87 ;  /* 0x00007610ff577816 */ /* 0x000fc40000000057 */
[----:B------:R1:W3:Y:S04]  /*1b40*/  @!P3 LDG.E.U16 R15, [R4.64] ;  /* 0x00000006040fb981 */ /* 0x0002e8000c1e1500 */
[----:B------:R4:W5:Y:S04]  /*1b50*/  @!P4 LDG.E.U16 R89, [R10.64] ;  /* 0x000000060a59c981 */ /* 0x000968000c1e1500 */
[----:B------:R0:W5:Y:S04]  /*1b60*/  @!P1 LDG.E.U16 R87, [R6.64] ;  /* 0x0000000606579981 */ /* 0x000168000c1e1500 */
[----:B------:R-:W-:Y:S01]  /*1b70*/  BAR.SYNC.DEFER_BLOCKING 0x0 ;  /* 0x0000000000007b1d */ /* 0x000fe20000010000 */
[----:B------:R-:W-:Y:S01]  /*1b80*/  ISETP.GE.AND P2, PT, R80, UR4, PT ;  /* 0x0000000450007c0c */ /* 0x000fe2000bf46270 */
[----:B-1----:R-:W-:Y:S01]  /*1b90*/  IMAD.WIDE R4, R71, 0x2, R24 ;  /* 0x0000000247047825 */ /* 0x002fe200078e0218 */
[----:B------:R-:W-:-:S02]  /*1ba0*/  PRMT R19, RZ, 0x7610, R19 ;  /* 0x00007610ff137816 */ /* 0x000fc40000000013 */
[----:B------:R-:W-:Y:S01]  /*1bb0*/  PRMT R85, RZ, 0x7610, R85 ;  /* 0x00007610ff557816 */ /* 0x000fe20000000055 */
[----:B0-----:R-:W-:Y:S01]  /*1bc0*/  IMAD.WIDE R8, R71, 0x2, R26 ;  /* 0x0000000247087825 */ /* 0x001fe200078e021a */
[----:B------:R-:W-:-:S03]  /*1bd0*/  PRMT R97, RZ, 0x7610, R97 ;  /* 0x00007610ff617816 */ /* 0x000fc60000000061 */
[C---:B------:R-:W-:Y:S01]  /*1be0*/  IMAD.WIDE R6, R71.reuse, 0x2, R34 ;  /* 0x0000000247067825 */ /* 0x040fe200078e0222 */
[----:B------:R-:W-:Y:S02]  /*1bf0*/  PRMT R95, RZ, 0x7610, R95 ;  /* 0x00007610ff5f7816 */ /* 0x000fe4000000005f */
[----:B------:R-:W-:Y:S01]  /*1c00*/  PRMT R99, RZ, 0x7610, R99 ;  /* 0x00007610ff637816 */ /* 0x000fe20000000063 */
[C---:B----4-:R-:W-:Y:S01]  /*1c10*/  IMAD.WIDE R10, R71.reuse, 0x2, R30 ;  /* 0x00000002470a7825 */ /* 0x050fe200078e021e */
[----:B------:R-:W-:Y:S02]  /*1c20*/  PRMT R93, RZ, 0x7610, R93 ;  /* 0x00007610ff5d7816 */ /* 0x000fe4000000005d */
[----:B------:R-:W-:Y:S02]  /*1c30*/  PRMT R101, RZ, 0x7610, R101 ;  /* 0x00007610ff657816 */ /* 0x000fe40000000065 */
[----:B------:R-:W-:Y:S01]  /*1c40*/  PRMT R105, RZ, 0x7610, R105 ;  /* 0x00007610ff697816 */ /* 0x000fe20000000069 */
[----:B------:R0:W4:Y:S04]  /*1c50*/  @!P2 LDG.E.U16 R19, [R4.64] ;  /* 0x000000060413a981 */ /* 0x000128000c1e1500 */
[----:B------:R1:W4:Y:S04]  /*1c60*/  @!P2 LDG.E.U16 R85, [R8.64] ;  /* 0x000000060855a981 */ /* 0x000328000c1e1500 */
[----:B------:R1:W4:Y:S01]  /*1c70*/  @!P2 LDG.E.U16 R97, [R6.64] ;  /* 0x000000060661a981 */ /* 0x000322000c1e1500 */
[----:B0-----:R-:W-:Y:S01]  /*1c80*/  IMAD.WIDE R4, R71, 0x2, R40 ;  /* 0x0000000247047825 */ /* 0x001fe200078e0228 */
[----:B------:R-:W-:-:S02]  /*1c90*/  PRMT R91, RZ, 0x7610, R91 ;  /* 0x00007610ff5b7816 */ /* 0x000fc4000000005b */
[----:B------:R0:W4:Y:S01]  /*1ca0*/  @!P2 LDG.E.U16 R95, [R10.64] ;  /* 0x000000060a5fa981 */ /* 0x000122000c1e1500 */
[C---:B-1----:R-:W-:Y:S01]  /*1cb0*/  IMAD.WIDE R8, R71.reuse, 0x2, R32 ;  /* 0x0000000247087825 */ /* 0x042fe200078e0220 */
[----:B------:R-:W-:Y:S02]  /*1cc0*/  PRMT R109, RZ, 0x7610, R109 ;  /* 0x00007610ff6d7816 */ /* 0x000fe4000000006d */
[----:B------:R1:W4:Y:S01]  /*1cd0*/  @!P2 LDG.E.U16 R99, [R4.64] ;  /* 0x000000060463a981 */ /* 0x000322000c1e1500 */
[C---:B------:R-:W-:Y:S01]  /*1ce0*/  IMAD.WIDE R6, R71.reuse, 0x2, R38 ;  /* 0x0000000247067825 */ /* 0x040fe200078e0226 */
[----:B------:R-:W-:Y:S02]  /*1cf0*/  PRMT R103, RZ, 0x7610, R103 ;  /* 0x00007610ff677816 */ /* 0x000fe40000000067 */
[----:B------:R1:W4:Y:S01]  /*1d00*/  @!P2 LDG.E.U16 R93, [R8.64] ;  /* 0x00000006085da981 */ /* 0x000322000c1e1500 */
[----:B------:R-:W-:Y:S01]  /*1d10*/  PRMT R111, RZ, 0x7610, R111 ;  /* 0x00007610ff6f7816 */ /* 0x000fe2000000006f */
[----:B0-----:R-:W-:-:S02]  /*1d20*/  IMAD.WIDE R10, R71, 0x2, R44 ;  /* 0x00000002470a7825 */ /* 0x001fc400078e022c */
[----:B------:R0:W4:Y:S02]  /*1d30*/  @!P2 LDG.E.U16 R101, [R6.64] ;  /* 0x000000060665a981 */ /* 0x000124000c1e1500 */
[C---:B------:R-:W-:Y:S01]  /*1d40*/  IMAD.WIDE R12, R71.reuse, 0x2, R28 ;  /* 0x00000002470c7825 */ /* 0x040fe200078e021c */
[----:B------:R-:W-:Y:S01]  /*1d50*/  PRMT R107, RZ, 0x7610, R107 ;  /* 0x00007610ff6b7816 */ /* 0x000fe2000000006b */
[----:B------:R0:W4:Y:S02]  /*1d60*/  @!P2 LDG.E.U16 R105, [R10.64] ;  /* 0x000000060a69a981 */ /* 0x000124000c1e1500 */
[C---:B-1----:R-:W-:Y:S01]  /*1d70*/  IMAD.WIDE R4, R71.reuse, 0x2, R46 ;  /* 0x0000000247047825 */ /* 0x042fe200078e022e */
[----:B------:R-:W-:Y:S01]  /*1d80*/  PRMT R113, RZ, 0x7610, R113 ;  /* 0x00007610ff717816 */ /* 0x000fe20000000071 */
[----:B------:R1:W4:Y:S02]  /*1d90*/  @!P2 LDG.E.U16 R91, [R12.64] ;  /* 0x000000060c5ba981 */ /* 0x000324000c1e1500 */
[C---:B------:R-:W-:Y:S01]  /*1da0*/  IMAD.WIDE R8, R71.reuse, 0x2, R36 ;  /* 0x0000000247087825 */ /* 0x040fe200078e0224 */
[----:B------:R-:W-:Y:S01]  /*1db0*/  PRMT R115, RZ, 0x7610, R115 ;  /* 0x00007610ff737816 */ /* 0x000fe20000000073 */
[----:B------:R1:W4:Y:S02]  /*1dc0*/  @!P2 LDG.E.U16 R109, [R4.64] ;  /* 0x00000006046da981 */ /* 0x000324000c1e1500 */
[C---:B0-----:R-:W-:Y:S01]  /*1dd0*/  IMAD.WIDE R6, R71.reuse, 0x2, R48 ;  /* 0x0000000247067825 */ /* 0x041fe200078e0230 */
[----:B------:R-:W-:Y:S01]  /*1de0*/  PRMT R11, RZ, 0x7610, R11 ;  /* 0x00007610ff0b7816 */ /* 0x000fe2000000000b */
[----:B------:R0:W4:Y:S02]  /*1df0*/  @!P2 LDG.E.U16 R103, [R8.64] ;  /* 0x000000060867a981 */ /* 0x000124000c1e1500 */
[----:B-1----:R-:W-:-:S02]  /*1e00*/  IMAD.WIDE R12, R71, 0x2, R42 ;  /* 0x00000002470c7825 */ /* 0x002fc400078e022a */
[----:B------:R1:W4:Y:S02]  /*1e10*/  @!P2 LDG.E.U16 R111, [R6.64] ;  /* 0x00000006066fa981 */ /* 0x000324000c1e1500 */
[C---:B------:R-:W-:Y:S02]  /*1e20*/  IMAD.WIDE R4, R71.reuse, 0x2, R52 ;  /* 0x0000000247047825 */ /* 0x040fe400078e0234 */
[----:B------:R-:W4:Y:S02]  /*1e30*/  @!P2 LDG.E.U16 R107, [R12.64] ;  /* 0x000000060c6ba981 */ /* 0x000f24000c1e1500 */
[C---:B0-----:R-:W-:Y:S02]  /*1e40*/  IMAD.WIDE R8, R71.reuse, 0x2, R50 ;  /* 0x0000000247087825 */ /* 0x041fe400078e0232 */
[----:B------:R-:W4:Y:S02]  /*1e50*/  @!P2 LDG.E.U16 R11, [R4.64] ;  /* 0x00000006040ba981 */ /* 0x000f24000c1e1500 */
[----:B-1----:R-:W-:-:S02]  /*1e60*/  IMAD.WIDE R6, R71, 0x2, R54 ;  /* 0x0000000247067825 */ /* 0x002fc400078e0236 */
[----:B------:R-:W4:Y:S04]  /*1e70*/  @!P2 LDG.E.U16 R113, [R8.64] ;  /* 0x000000060871a981 */ /* 0x000f28000c1e1500 */
[----:B------:R-:W4:Y:S01]  /*1e80*/  @!P2 LDG.E.U16 R115, [R6.64] ;  /* 0x000000060673a981 */ /* 0x000f22000c1e1500 */
[----:B------:R-:W-:-:S04]  /*1e90*/  IADD3 R74, R74, -0x1, RZ ;  /* 0xffffffff4a4a7810 */ /* 0x000fc80007ffe0ff */
[----:B------:R-:W-:Y:S01]  /*1ea0*/  ISETP.NE.U32.AND P0, PT, R74, RZ, PT ;  /* 0x000000ff4a00720c */ /* 0x000fe20003f05070 */
[----:B------:R-:W-:Y:S01]  /*1eb0*/  UIADD3 UR4, UR4, -0x40, URZ ;  /* 0xffffffc004047890 */ /* 0x000fe2000fffe03f */
[----:B------:R-:W-:-:S04]  /*1ec0*/  IMAD.WIDE R54, R65, 0x2, R54 ;  /* 0x0000000241367825 */ /* 0x000fc800078e0236 */
        /* <DEDUP_REMOVED lines=10> */
[C---:B------:R-:W-:Y:S01]  /*1f70*/  IMAD.WIDE R30, R65.reuse, 0x2, R30 ;  /* 0x00000002411e7825 */ /* 0x040fe200078e021e */
[----:B--2---:R-:W-:Y:S04]  /*1f80*/  STS.U16 [R68+0x2000], R17 ;  /* 0x0020001144007388 */ /* 0x004fe80000000400 */
[----:B---3--:R-:W-:Y:S04]  /*1f90*/  STS.U16 [R68+0x2200], R15 ;  /* 0x0022000f44007388 */ /* 0x008fe80000000400 */
[----:B-----5:R-:W-:Y:S04]  /*1fa0*/  STS.U16 [R68+0x2400], R89 ;  /* 0x0024005944007388 */ /* 0x020fe80000000400 */
[----:B------:R-:W-:Y:S04]  /*1fb0*/  STS.U16 [R68+0x2600], R87 ;  /* 0x0026005744007388 */ /* 0x000fe80000000400 */
[----:B----4-:R-:W-:Y:S04]  /*1fc0*/  STS.U16 [R66], R85 ;  /* 0x0000005542007388 */ /* 0x010fe80000000400 */
[----:B------:R-:W-:Y:S04]  /*1fd0*/  STS.U16 [R66+0x400], R97 ;  /* 0x0004006142007388 */ /* 0x000fe80000000400 */
        /* <DEDUP_REMOVED lines=14> */
[----:B------:R-:W-:Y:S06]  /*20c0*/  BAR.SYNC.DEFER_BLOCKING 0x0 ;  /* 0x0000000000007b1d */ /* 0x000fec0000010000 */
[----:B------:R-:W-:Y:S04]  /*20d0*/  LDSM.16.MT88.4 R4, [R62+0x2000] ;  /* 0x002000003e04783b */ /* 0x000fe80000004200 */
[----:B------:R-:W0:Y:S04]  /*20e0*/  LDSM.16.M88.4 R8, [R60] ;  /* 0x000000003c08783b */ /* 0x000e280000000200 */
[----:B------:R-:W1:Y:S04]  /*20f0*/  LDSM.16.MT88.4 R12, [R62+0x2200] ;  /* 0x002200003e0c783b */ /* 0x000e680000004200 */
[----:B------:R-:W-:Y:S01]  /*2100*/  LDSM.16.MT88.4 R16, [R62+0x2400] ;  /* 0x002400003e10783b */ /* 0x000fe20000004200 */
[----:B0-----:R-:W-:Y:S03]  /*2110*/  HMMA.16816.F32.BF16 R20, R4, R8, R20 ;  /* 0x000000080414723c */ /* 0x001fe60000041814 */
[----:B------:R-:W0:Y:S11]  /*2120*/  LDSM.16.M88.4 R4, [R72] ;  /* 0x000000004804783b */ /* 0x000e360000000200 */
[----:B------:R-:W-:Y:S10]  /*2130*/  @!UPT UIADD3 URZ, URZ, URZ, URZ ;  /* 0x0000003f3f3ff290 */ /* 0x000ff4000fffe03f */
[----:B-1----:R-:W-:Y:S01]  /*2140*/  HMMA.16816.F32.BF16 R12, R12, R10, R20 ;  /* 0x0000000a0c0c723c */ /* 0x002fe20000041814 */
[----:B------:R-:W1:Y:S11]  /*2150*/  LDSM.16.MT88.4 R8, [R62+0x2600] ;  /* 0x002600003e08783b */ /* 0x000e760000004200 */
[----:B------:R-:W-:Y:S11]  /*2160*/  @!UPT UIADD3 URZ, URZ, URZ, URZ ;  /* 0x0000003f3f3ff290 */ /* 0x000ff6000fffe03f */
[----:B------:R-:W-:Y:S01]  /*2170*/  @!UPT UIADD3 URZ, URZ, URZ, URZ ;  /* 0x0000003f3f3ff290 */ /* 0x000fe2000fffe03f */
[----:B0-----:R-:W-:Y:S01]  /*2180*/  HMMA.16816.F32.BF16 R12, R16, R4, R12 ;  /* 0x00000004100c723c */ /* 0x001fe2000004180c */
[----:B------:R-:W-:-:S04]  /*2190*/  IMAD.WIDE R32, R65, 0x2, R32 ;  /* 0x0000000241207825 */ /* 0x000fc800078e0220 */
[----:B------:R-:W-:-:S04]  /*21a0*/  IMAD.WIDE R34, R65, 0x2, R34 ;  /* 0x0000000241227825 */ /* 0x000fc800078e0222 */
[----:B------:R-:W-:-:S04]  /*21b0*/  IMAD.WIDE R24, R65, 0x2, R24 ;  /* 0x0000000241187825 */ /* 0x000fc800078e0218 */
[----:B------:R-:W-:-:S04]  /*21c0*/  IMAD.WIDE R26, R65, 0x2, R26 ;  /* 0x00000002411a7825 */ /* 0x000fc800078e021a */
[----:B------:R-:W-:-:S07]  /*21d0*/  IMAD.WIDE R2, R64, 0x2, R2 ;  /* 0x0000000240027825 */ /* 0x000fce00078e0202 */
[----:B-1----:R-:W-:Y:S01]  /*21e0*/  HMMA.16816.F32.BF16 R20, R8, R6, R12 ;  /* 0x000000060814723c */ /* 0x002fe2000004180c */
[----:B------:R-:W-:Y:S07]  /*21f0*/  @P0 BRA `(.L_x_1) ;  /* 0xfffff83000000947 */ /* 0x000fee000383ffff */
[----:B------:R-:W-:-:S15]  /*2200*/  NOP ;  /* 0x0000000000007918 */ /* 0x000fde0000000000 */
[----:B------:R-:W-:-:S01]  /*2210*/  NOP ;  /* 0x0000000000007918 */ /* 0x000fc20000000000 */
[----:B------:R-:W-:Y:S02]  /*2220*/  F2FP.BF16.PACK_AB R22, R23, R22 ;  /* 0x000000161716723e */ /* 0x000fe400000010ff */
[----:B------:R-:W-:-:S07]  /*2230*/  F2FP.BF16.PACK_AB R20, R21, R20 ;  /* 0x000000141514723e */ /* 0x000fce00000010ff */
.L_x_0:
[----:B------:R-:W-:Y:S01]  /*2240*/  BAR.SYNC.DEFER_BLOCKING 0x0 ;  /* 0x0000000000007b1d */ /* 0x000fe20000010000 */
[--C-:B------:R-:W-:Y:S01]  /*2250*/  LOP3.LUT R4, R61, 0x1c, R0.reuse, 0xf8, !PT ;  /* 0x0000001c3d047812 */ /* 0x100fe200078ef800 */
[C---:B------:R-:W-:Y:S01]  /*2260*/  IMAD.SHL.U32 R5, R0.reuse, 0x40, RZ ;  /* 0x0000004000057824 */ /* 0x040fe200078e00ff */
[----:B------:R-:W-:Y:S01]  /*2270*/  SHF.R.U32.HI R3, RZ, 0x5, R0 ;  /* 0x00000005ff037819 */ /* 0x000fe20000011600 */
[----:B------:R-:W-:Y:S01]  /*2280*/  IMAD.SHL.U32 R2, R0, 0x4, RZ ;  /* 0x0000000400027824 */ /* 0x000fe200078e00ff */
[----:B------:R-:W-:Y:S01]  /*2290*/  PRMT R8, R20, 0x7632, R8 ;  /* 0x0000763214087816 */ /* 0x000fe20000000008 */
[----:B------:R-:W-:Y:S01]  /*22a0*/  IMAD.IADD R57, R63, 0x1, R57 ;  /* 0x000000013f397824 */ /* 0x000fe200078e0239 */
[----:B------:R-:W-:-:S02]  /*22b0*/  LOP3.LUT R3, R4, 0x2, R3, 0xf8, !PT ;  /* 0x0000000204037812 */ /* 0x000fc400078ef803 */
[----:B------:R-:W-:Y:S02]  /*22c0*/  LOP3.LUT R5, R5, 0x600, RZ, 0xc0, !PT ;  /* 0x0000060005057812 */ /* 0x000fe400078ec0ff */
[--C-:B------:R-:W-:Y:S02]  /*22d0*/  LOP3.LUT R4, R3, 0x80, R2.reuse, 0xf8, !PT ;  /* 0x0000008003047812 */ /* 0x100fe400078ef802 */
[----:B------:R-:W-:Y:S02]  /*22e0*/  LOP3.LUT R5, R5, 0x7c, R2, 0xf8, !PT ;  /* 0x0000007c05057812 */ /* 0x000fe400078ef802 */
[----:B------:R-:W-:Y:S02]  /*22f0*/  LOP3.LUT R4, R4, 0x100, R59, 0xf8, !PT ;  /* 0x0000010004047812 */ /* 0x000fe400078ef83b */
[----:B------:R-:W-:Y:S02]  /*2300*/  LOP3.LUT R7, R5, 0xe0, R0, 0x78, !PT ;  /* 0x000000e005077812 */ /* 0x000fe400078e7800 */
[----:B------:R-:W-:-:S02]  /*2310*/  LOP3.LUT R3, R4, 0x40, RZ, 0x3c, !PT ;  /* 0x0000004004037812 */ /* 0x000fc400078e3cff */
[----:B------:R-:W-:Y:S02]  /*2320*/  LOP3.LUT R5, R4, 0x20, RZ, 0x3c, !PT ;  /* 0x0000002004057812 */ /* 0x000fe400078e3cff */
[----:B------:R-:W-:Y:S01]  /*2330*/  PRMT R9, R22, 0x7632, R9 ;  /* 0x0000763216097816 */ /* 0x000fe20000000009 */
[----:B------:R-:W-:Y:S01]  /*2340*/  STS.U16 [R4], R20 ;  /* 0x0000001404007388 */ /* 0x000fe20000000400 */
[----:B------:R-:W-:Y:S02]  /*2350*/  LOP3.LUT R6, R4, 0x60, RZ, 0x3c, !PT ;  /* 0x0000006004067812 */ /* 0x000fe400078e3cff */
[C---:B------:R-:W-:Y:S01]  /*2360*/  ISETP.GE.AND P0, PT, R56.reuse, c[0x0][0x178], PT ;  /* 0x00005e0038007a0c */ /* 0x040fe20003f06270 */
[----:B------:R0:W-:Y:S01]  /*2370*/  STS.U16 [R3+0x400], R8 ;  /* 0x0004000803007388 */ /* 0x0001e20000000400 */
[C---:B------:R-:W-:Y:S01]  /*2380*/  LOP3.LUT R2, R63.reuse, R58, RZ, 0xfc, !PT ;  /* 0x0000003a3f027212 */ /* 0x040fe200078efcff */
[----:B------:R-:W-:Y:S01]  /*2390*/  IMAD R56, R56, c[0x0][0x194], RZ ;  /* 0x0000650038387a24 */ /* 0x000fe200078e02ff */
[C-C-:B------:R-:W-:Y:S01]  /*23a0*/  LOP3.LUT R0, R63.reuse, 0x20, R58.reuse, 0xfe, !PT ;  /* 0x000000203f007812 */ /* 0x140fe200078efe3a */
[----:B------:R-:W-:Y:S01]  /*23b0*/  STS.U16 [R5+0x200], R22 ;  /* 0x0002001605007388 */ /* 0x000fe20000000400 */
[----:B------:R-:W-:-:S02]  /*23c0*/  LOP3.LUT R58, R63, 0x10, R58, 0xfe, !PT ;  /* 0x000000103f3a7812 */ /* 0x000fc400078efe3a */
[----:B------:R-:W-:Y:S01]  /*23d0*/  ISETP.LT.AND P1, PT, R0, c[0x0][0x17c], !P0 ;  /* 0x00005f0000007a0c */ /* 0x000fe20004721270 */
[----:B------:R1:W-:Y:S04]  /*23e0*/  STS.U16 [R6+0x600], R9 ;  /* 0x0006000906007388 */ /* 0x0003e80000000400 */
[----:B------:R-:W-:Y:S01]  /*23f0*/  BAR.SYNC.DEFER_BLOCKING 0x0 ;  /* 0x0000000000007b1d */ /* 0x000fe20000010000 */
[----:B0-----:R-:W-:Y:S01]  /*2400*/  IMAD R3, R2, c[0x0][0x198], RZ ;  /* 0x0000660002037a24 */ /* 0x001fe200078e02ff */
[----:B------:R-:W-:Y:S01]  /*2410*/  ISETP.LT.AND P2, PT, R58, c[0x0][0x17c], !P0 ;  /* 0x00005f003a007a0c */ /* 0x000fe20004741270 */
[----:B------:R-:W-:Y:S01]  /*2420*/  IMAD R0, R0, c[0x0][0x198], RZ ;  /* 0x0000660000007a24 */ /* 0x000fe200078e02ff */
[----:B------:R-:W-:Y:S01]  /*2430*/  LEA R8, P4, R56, c[0x0][0x170], 0x1 ;  /* 0x00005c0038087a11 */ /* 0x000fe200078808ff */
[----:B------:R-:W-:Y:S01]  /*2440*/  IMAD R58, R58, c[0x0][0x198], RZ ;  /* 0x000066003a3a7a24 */ /* 0x000fe200078e02ff */
[----:B------:R-:W-:Y:S01]  /*2450*/  ISETP.LT.AND P3, PT, R2, c[0x0][0x17c], !P0 ;  /* 0x00005f0002007a0c */ /* 0x000fe20004761270 */
[----:B-1----:R-:W-:Y:S01]  /*2460*/  IMAD R9, R57, c[0x0][0x198], RZ ;  /* 0x0000660039097a24 */ /* 0x002fe200078e02ff */
[----:B------:R-:W-:-:S02]  /*2470*/  LEA.HI.X.SX32 R56, R56, c[0x0][0x174], 0x1, P4 ;  /* 0x00005d0038387a11 */ /* 0x000fc400020f0eff */
[----:B------:R-:W-:Y:S02]  /*2480*/  ISETP.LT.AND P0, PT, R57, c[0x0][0x17c], !P0 ;  /* 0x00005f0039007a0c */ /* 0x000fe40004701270 */
[CC--:B------:R-:W-:Y:S02]  /*2490*/  LEA R2, P4, R3.reuse, R8.reuse, 0x1 ;  /* 0x0000000803027211 */ /* 0x0c0fe400078808ff */
[-C--:B------:R-:W-:Y:S02]  /*24a0*/  LEA R6, P5, R0, R8.reuse, 0x1 ;  /* 0x0000000800067211 */ /* 0x080fe400078a08ff */
[C---:B------:R-:W-:Y:S02]  /*24b0*/  LEA R4, P6, R58.reuse, R8, 0x1 ;  /* 0x000000083a047211 */ /* 0x040fe400078c08ff */
[-C--:B------:R-:W-:Y:S02]  /*24c0*/  LEA.HI.X.SX32 R3, R3, R56.reuse, 0x1, P4 ;  /* 0x0000003803037211 */ /* 0x080fe400020f0eff */
[----:B------:R-:W-:-:S02]  /*24d0*/  LEA.HI.X.SX32 R5, R58, R56, 0x1, P6 ;  /* 0x000000383a057211 */ /* 0x000fc400030f0eff */
[C---:B------:R-:W-:Y:S01]  /*24e0*/  LEA R8, P4, R9.reuse, R8, 0x1 ;  /* 0x0000000809087211 */ /* 0x040fe200078808ff */
[----:B------:R-:W0:Y:S03]  /*24f0*/  LDS R11, [R7] ;  /* 0x00000000070b7984 */ /* 0x000e260000000800 */
[-C--:B------:R-:W-:Y:S01]  /*2500*/  LEA.HI.X.SX32 R9, R9, R56.reuse, 0x1, P4 ;  /* 0x0000003809097211 */ /* 0x080fe200020f0eff */
[----:B------:R1:W2:Y:S02]  /*2510*/  LDS R13, [R7+0x100] ;  /* 0x00010000070d7984 */ /* 0x0002a40000000800 */
[----:B-1----:R-:W-:Y:S02]  /*2520*/  LEA.HI.X.SX32 R7, R0, R56, 0x1, P5 ;  /* 0x0000003800077211 */ /* 0x002fe400028f0eff */
[----:B0-----:R-:W-:Y:S01]  /*2530*/  PRMT R0, R11, 0x7632, R0 ;  /* 0x000076320b007816 */ /* 0x001fe20000000000 */
[----:B------:R0:W-:Y:S04]  /*2540*/  @P3 STG.E.U16 [R2.64], R11 ;  /* 0x0000000b02003986 */ /* 0x0001e8000c101506 */
[----:B------:R0:W-:Y:S04]  /*2550*/  @P2 STG.E.U16 [R4.64], R0 ;  /* 0x0000000004002986 */ /* 0x0001e8000c101506 */
[----:B--2---:R0:W-:Y:S01]  /*2560*/  @P1 STG.E.U16 [R6.64], R13 ;  /* 0x0000000d06001986 */ /* 0x0041e2000c101506 */
[----:B------:R-:W-:Y:S05]  /*2570*/  @!P0 EXIT ;  /* 0x000000000000894d */ /* 0x000fea0003800000 */
[----:B0-----:R-:W-:-:S05]  /*2580*/  PRMT R4, R13, 0x7632, R4 ;  /* 0x000076320d047816 */ /* 0x001fca0000000004 */
[----:B------:R-:W-:Y:S01]  /*2590*/  STG.E.U16 [R8.64], R4 ;  /* 0x0000000408007986 */ /* 0x000fe2000c101506 */
[----:B------:R-:W-:Y:S05]  /*25a0*/  EXIT ;  /* 0x000000000000794d */ /* 0x000fea0003800000 */
.L_x_2:
[----:B------:R-:W-:-:S00]  /*25b0*/  BRA `(.L_x_2) ;  /* 0xfffffff000007947 */ /* 0x000fc0000383ffff */
[----:B------:R-:W-:-:S00]  /*25c0*/  NOP ;  /* 0x0000000000007918 */ /* 0x000fc00000000000 */
        /* <DEDUP_REMOVED lines=11> */
.L_x_3:


//--------------------- .nv.shared.matmul_kernel  --------------------------
	.section	.nv.shared.matmul_kernel,"aw",@nobits
	.sectionflags	@""
	.align	16
